	.target	sm_100a

	.elftype	@"ET_EXEC"


//--------------------- .note.nv.tkinfo           --------------------------
	.section	.note.nv.tkinfo,"",@"SHT_NOTE"
	.sectionflags	@"SHF_NOTE_NV_TKINFO"
	.tkinfo
        /*0018*/ 	.word	0x00000002
        /*0030*/ 	.string	""
        /*0030*/ 	.string	"ptxas"
        /*0030*/ 	.string	"Cuda compilation tools, release 13.0, V13.0.88"
        /*0030*/ 	.string	"Build cuda_13.0.r13.0/compiler.36424714_0"
        /*0030*/ 	.string	"-arch sm_100a -m 64 "



//--------------------- .note.nv.cuinfo           --------------------------
	.section	.note.nv.cuinfo,"",@"SHT_NOTE"
	.sectionflags	@"SHF_NOTE_NV_CUINFO"
        /*0018*/ 	.short	0x0002
        /*001a*/ 	.short	0x0064
        /*001c*/ 	.short	0x0082
	.zero		2


//--------------------- .nv.info                  --------------------------
	.section	.nv.info,"",@"SHT_CUDA_INFO"
	.align	4


	//----- nvinfo : EIATTR_REGCOUNT
	.align		4
        /*0000*/ 	.byte	0x04, 0x2f
        /*0002*/ 	.short	(.L_19 - .L_18)
	.align		4
.L_18:
        /*0004*/ 	.word	index@(_ZN7cutlass13device_kernelINS_4gemm6kernel13GemmUniversalIN4cute5tupleIJiiiiEEENS1_10collective13CollectiveMmaINS1_35MainloopSm100TmaUmmaWarpSpecializedILi3ELi2ELi4ENS5_IJNS4_1CILi2EEESB_NSA_ILi1EEEEEEEENS5_IJNSA_ILi256EEENSA_ILi64EEENSA_ILi32EEEEEEaNS5_IJlSC_lEEEaSJ_NS4_8TiledMMAINS4_8MMA_AtomIJNS4_21SM100_MMA_S8_2x1SM_SSIaaiLi256ELi64ELNS4_4UMMA5MajorE0ELSO_0ELNSN_8SaturateE0EEEEEENS4_6LayoutINS5_IJSC_SC_SC_EEENS5_IJNSA_ILi0EEESU_SU_EEEEENS5_IJNS4_10UnderscoreESX_SX_EEEEENS4_28SM100_TMA_2SM_LOAD_MULTICASTENS4_14ComposedLayoutINS4_7SwizzleILi1ELi4ELi3EEENS4_18smem_ptr_flag_bitsILi8EEENSS_INS5_IJNSA_ILi8EEESH_EEENS5_IJSH_SC_EEEEEEEvNS4_8identityENS4_18SM100_TMA_2SM_LOADES1A_vS1B_EENS_8epilogue10collective18CollectiveEpilogueINS1E_23Sm100TmaWarpSpecializedILi1ELi1ELi64ELb0ELb0EEEJNS5_IJNSA_ILi128EEESG_SH_EEENS5_IJNSS_IS1J_SC_EENSS_ISG_SC_EEEEEaSJ_aSJ_NS1E_6fusion15FusionCallbacksIS1I_NS1O_17LinearCombinationIaiaiLNS_15FloatRoundStyleE2EEES1K_S1N_JEEENS4_5SM1004TMEM4LOAD26SM100_TMEM_LOAD_32dp32b64xENS4_13SM90_TMA_LOADENS11_INS12_ILi2ELi4ELi3EEES15_NSS_INS5_IJS16_SG_EEENS5_IJSG_SC_EEEEEEENS4_39AutoVectorizingCopyWithAssumedAlignmentILi128EEENS4_14SM90_TMA_STOREES23_S25_S25_EEEvvEEEEvNT_6ParamsE)
        /*0008*/ 	.word	0x0000009d


	//----- nvinfo : EIATTR_FRAME_SIZE
	.align		4
.L_19:
        /*000c*/ 	.byte	0x04, 0x11
        /*000e*/ 	.short	(.L_21 - .L_20)
	.align		4
.L_20:
        /*0010*/ 	.word	index@($__internal_2_$__cuda_sm10x_tcgen05_guardrail_trap_unallocated_columns_being_dealloced)
        /*0014*/ 	.word	0x00000000


	//----- nvinfo : EIATTR_FRAME_SIZE
	.align		4
.L_21:
        /*0018*/ 	.byte	0x04, 0x11
        /*001a*/ 	.short	(.L_23 - .L_22)
	.align		4
.L_22:
        /*001c*/ 	.word	index@($__internal_1_$__cuda_sm10x_tcgen05_guardrail_trap_phase_invalid_during_alloc)
        /*0020*/ 	.word	0x00000000


	//----- nvinfo : EIATTR_FRAME_SIZE
	.align		4
.L_23:
        /*0024*/ 	.byte	0x04, 0x11
        /*0026*/ 	.short	(.L_25 - .L_24)
	.align		4
.L_24:
        /*0028*/ 	.word	index@($__internal_0_$__cuda_sm10x_tcgen05_guardrail_trap_col_being_dealloced_not_returned_by_alloc)
        /*002c*/ 	.word	0x00000000


	//----- nvinfo : EIATTR_FRAME_SIZE
	.align		4
.L_25:
        /*0030*/ 	.byte	0x04, 0x11
        /*0032*/ 	.short	(.L_27 - .L_26)
	.align		4
.L_26:
        /*0034*/ 	.word	index@(_ZN7cutlass13device_kernelINS_4gemm6kernel13GemmUniversalIN4cute5tupleIJiiiiEEENS1_10collective13CollectiveMmaINS1_35MainloopSm100TmaUmmaWarpSpecializedILi3ELi2ELi4ENS5_IJNS4_1CILi2EEESB_NSA_ILi1EEEEEEEENS5_IJNSA_ILi256EEENSA_ILi64EEENSA_ILi32EEEEEEaNS5_IJlSC_lEEEaSJ_NS4_8TiledMMAINS4_8MMA_AtomIJNS4_21SM100_MMA_S8_2x1SM_SSIaaiLi256ELi64ELNS4_4UMMA5MajorE0ELSO_0ELNSN_8SaturateE0EEEEEENS4_6LayoutINS5_IJSC_SC_SC_EEENS5_IJNSA_ILi0EEESU_SU_EEEEENS5_IJNS4_10UnderscoreESX_SX_EEEEENS4_28SM100_TMA_2SM_LOAD_MULTICASTENS4_14ComposedLayoutINS4_7SwizzleILi1ELi4ELi3EEENS4_18smem_ptr_flag_bitsILi8EEENSS_INS5_IJNSA_ILi8EEESH_EEENS5_IJSH_SC_EEEEEEEvNS4_8identityENS4_18SM100_TMA_2SM_LOADES1A_vS1B_EENS_8epilogue10collective18CollectiveEpilogueINS1E_23Sm100TmaWarpSpecializedILi1ELi1ELi64ELb0ELb0EEEJNS5_IJNSA_ILi128EEESG_SH_EEENS5_IJNSS_IS1J_SC_EENSS_ISG_SC_EEEEEaSJ_aSJ_NS1E_6fusion15FusionCallbacksIS1I_NS1O_17LinearCombinationIaiaiLNS_15FloatRoundStyleE2EEES1K_S1N_JEEENS4_5SM1004TMEM4LOAD26SM100_TMEM_LOAD_32dp32b64xENS4_13SM90_TMA_LOADENS11_INS12_ILi2ELi4ELi3EEES15_NSS_INS5_IJS16_SG_EEENS5_IJSG_SC_EEEEEEENS4_39AutoVectorizingCopyWithAssumedAlignmentILi128EEENS4_14SM90_TMA_STOREES23_S25_S25_EEEvvEEEEvNT_6ParamsE)
        /*0038*/ 	.word	0x00000000


	//----- nvinfo : EIATTR_MIN_STACK_SIZE
	.align		4
.L_27:
        /*003c*/ 	.byte	0x04, 0x12
        /*003e*/ 	.short	(.L_29 - .L_28)
	.align		4
.L_28:
        /*0040*/ 	.word	index@(_ZN7cutlass13device_kernelINS_4gemm6kernel13GemmUniversalIN4cute5tupleIJiiiiEEENS1_10collective13CollectiveMmaINS1_35MainloopSm100TmaUmmaWarpSpecializedILi3ELi2ELi4ENS5_IJNS4_1CILi2EEESB_NSA_ILi1EEEEEEEENS5_IJNSA_ILi256EEENSA_ILi64EEENSA_ILi32EEEEEEaNS5_IJlSC_lEEEaSJ_NS4_8TiledMMAINS4_8MMA_AtomIJNS4_21SM100_MMA_S8_2x1SM_SSIaaiLi256ELi64ELNS4_4UMMA5MajorE0ELSO_0ELNSN_8SaturateE0EEEEEENS4_6LayoutINS5_IJSC_SC_SC_EEENS5_IJNSA_ILi0EEESU_SU_EEEEENS5_IJNS4_10UnderscoreESX_SX_EEEEENS4_28SM100_TMA_2SM_LOAD_MULTICASTENS4_14ComposedLayoutINS4_7SwizzleILi1ELi4ELi3EEENS4_18smem_ptr_flag_bitsILi8EEENSS_INS5_IJNSA_ILi8EEESH_EEENS5_IJSH_SC_EEEEEEEvNS4_8identityENS4_18SM100_TMA_2SM_LOADES1A_vS1B_EENS_8epilogue10collective18CollectiveEpilogueINS1E_23Sm100TmaWarpSpecializedILi1ELi1ELi64ELb0ELb0EEEJNS5_IJNSA_ILi128EEESG_SH_EEENS5_IJNSS_IS1J_SC_EENSS_ISG_SC_EEEEEaSJ_aSJ_NS1E_6fusion15FusionCallbacksIS1I_NS1O_17LinearCombinationIaiaiLNS_15FloatRoundStyleE2EEES1K_S1N_JEEENS4_5SM1004TMEM4LOAD26SM100_TMEM_LOAD_32dp32b64xENS4_13SM90_TMA_LOADENS11_INS12_ILi2ELi4ELi3EEES15_NSS_INS5_IJS16_SG_EEENS5_IJSG_SC_EEEEEEENS4_39AutoVectorizingCopyWithAssumedAlignmentILi128EEENS4_14SM90_TMA_STOREES23_S25_S25_EEEvvEEEEvNT_6ParamsE)
        /*0044*/ 	.word	0x00000000
.L_29:


//--------------------- .nv.compat                --------------------------
	.section	.nv.compat,"",@"SHT_CUDA_COMPAT_INFO"
	.align	4
        /*0000*/ 	.byte	0x02, 0x09, 0x01, 0x00, 0x02, 0x02, 0x03, 0x00, 0x02, 0x05, 0x06, 0x00, 0x03, 0x07, 0x01, 0x01
        /*0010*/ 	.byte	0x02, 0x03, 0x01, 0x00, 0x02, 0x06, 0x01, 0x00, 0x04, 0x0b, 0x08, 0x00, 0x01, 0x00, 0x00, 0x00
        /*0020*/ 	.byte	0x00, 0x00, 0x00, 0x00


//--------------------- .nv.info._ZN7cutlass13device_kernelINS_4gemm6kernel13GemmUniversalIN4cute5tupleIJiiiiEEENS1_10collective13CollectiveMmaINS1_35MainloopSm100TmaUmmaWarpSpecializedILi3ELi2ELi4ENS5_IJNS4_1CILi2EEESB_NSA_ILi1EEEEEEEENS5_IJNSA_ILi256EEENSA_ILi64EEENSA_ILi32EEEEEEaNS5_IJlSC_lEEEaSJ_NS4_8TiledMMAINS4_8MMA_AtomIJNS4_21SM100_MMA_S8_2x1SM_SSIaaiLi256ELi64ELNS4_4UMMA5MajorE0ELSO_0ELNSN_8SaturateE0EEEEEENS4_6LayoutINS5_IJSC_SC_SC_EEENS5_IJNSA_ILi0EEESU_SU_EEEEENS5_IJNS4_10UnderscoreESX_SX_EEEEENS4_28SM100_TMA_2SM_LOAD_MULTICASTENS4_14ComposedLayoutINS4_7SwizzleILi1ELi4ELi3EEENS4_18smem_ptr_flag_bitsILi8EEENSS_INS5_IJNSA_ILi8EEESH_EEENS5_IJSH_SC_EEEEEEEvNS4_8identityENS4_18SM100_TMA_2SM_LOADES1A_vS1B_EENS_8epilogue10collective18CollectiveEpilogueINS1E_23Sm100TmaWarpSpecializedILi1ELi1ELi64ELb0ELb0EEEJNS5_IJNSA_ILi128EEESG_SH_EEENS5_IJNSS_IS1J_SC_EENSS_ISG_SC_EEEEEaSJ_aSJ_NS1E_6fusion15FusionCallbacksIS1I_NS1O_17LinearCombinationIaiaiLNS_15FloatRoundStyleE2EEES1K_S1N_JEEENS4_5SM1004TMEM4LOAD26SM100_TMEM_LOAD_32dp32b64xENS4_13SM90_TMA_LOADENS11_INS12_ILi2ELi4ELi3EEES15_NSS_INS5_IJS16_SG_EEENS5_IJSG_SC_EEEEEEENS4_39AutoVectorizingCopyWithAssumedAlignmentILi128EEENS4_14SM90_TMA_STOREES23_S25_S25_EEEvvEEEEvNT_6ParamsE --------------------------
	.section	.nv.info._ZN7cutlass13device_kernelINS_4gemm6kernel13GemmUniversalIN4cute5tupleIJiiiiEEENS1_10collective13CollectiveMmaINS1_35MainloopSm100TmaUmmaWarpSpecializedILi3ELi2ELi4ENS5_IJNS4_1CILi2EEESB_NSA_ILi1EEEEEEEENS5_IJNSA_ILi256EEENSA_ILi64EEENSA_ILi32EEEEEEaNS5_IJlSC_lEEEaSJ_NS4_8TiledMMAINS4_8MMA_AtomIJNS4_21SM100_MMA_S8_2x1SM_SSIaaiLi256ELi64ELNS4_4UMMA5MajorE0ELSO_0ELNSN_8SaturateE0EEEEEENS4_6LayoutINS5_IJSC_SC_SC_EEENS5_IJNSA_ILi0EEESU_SU_EEEEENS5_IJNS4_10UnderscoreESX_SX_EEEEENS4_28SM100_TMA_2SM_LOAD_MULTICASTENS4_14ComposedLayoutINS4_7SwizzleILi1ELi4ELi3EEENS4_18smem_ptr_flag_bitsILi8EEENSS_INS5_IJNSA_ILi8EEESH_EEENS5_IJSH_SC_EEEEEEEvNS4_8identityENS4_18SM100_TMA_2SM_LOADES1A_vS1B_EENS_8epilogue10collective18CollectiveEpilogueINS1E_23Sm100TmaWarpSpecializedILi1ELi1ELi64ELb0ELb0EEEJNS5_IJNSA_ILi128EEESG_SH_EEENS5_IJNSS_IS1J_SC_EENSS_ISG_SC_EEEEEaSJ_aSJ_NS1E_6fusion15FusionCallbacksIS1I_NS1O_17LinearCombinationIaiaiLNS_15FloatRoundStyleE2EEES1K_S1N_JEEENS4_5SM1004TMEM4LOAD26SM100_TMEM_LOAD_32dp32b64xENS4_13SM90_TMA_LOADENS11_INS12_ILi2ELi4ELi3EEES15_NSS_INS5_IJS16_SG_EEENS5_IJSG_SC_EEEEEEENS4_39AutoVectorizingCopyWithAssumedAlignmentILi128EEENS4_14SM90_TMA_STOREES23_S25_S25_EEEvvEEEEvNT_6ParamsE,"",@"SHT_CUDA_INFO"
	.sectionflags	@""
	.align	4


	//----- nvinfo : EIATTR_CUDA_API_VERSION
	.align		4
        /*0000*/ 	.byte	0x04, 0x37
        /*0002*/ 	.short	(.L_31 - .L_30)
.L_30:
        /*0004*/ 	.word	0x00000082


	//----- nvinfo : EIATTR_KPARAM_INFO
	.align		4
.L_31:
        /*0008*/ 	.byte	0x04, 0x17
        /*000a*/ 	.short	(.L_33 - .L_32)
.L_32:
        /*000c*/ 	.word	0x00000000
        /*0010*/ 	.short	0x0000
        /*0012*/ 	.short	0x0000
        /*0014*/ 	.byte	0x00, 0xf0, 0x01, 0x20


	//----- nvinfo : EIATTR_AT_ENTRY_FRAGMENTS
	.align		4
.L_33:
        /*0018*/ 	.byte	0x04, 0x4f
        /*001a*/ 	.short	(.L_35 - .L_34)


	//   ....[0]....
.L_34:
        /*001c*/ 	.word	0x00000007


	//----- nvinfo : EIATTR_RESERVED_SMEM_USED
	.align		4
.L_35:
        /*0020*/ 	.byte	0x01, 0x41
	.zero		2


	//----- nvinfo : EIATTR_SPARSE_MMA_MASK
	.align		4
        /*0024*/ 	.byte	0x03, 0x50
        /*0026*/ 	.short	0x0000


	//----- nvinfo : EIATTR_TCGEN05_2CTA_USED
	.align		4
        /*0028*/ 	.byte	0x01, 0x52
	.zero		2


	//----- nvinfo : EIATTR_MAXREG_COUNT
	.align		4
        /*002c*/ 	.byte	0x03, 0x1b
        /*002e*/ 	.short	0x00ff


	//----- nvinfo : EIATTR_NUM_BARRIERS
	.align		4
        /*0030*/ 	.byte	0x02, 0x4c
        /*0032*/ 	.byte	0x07
	.zero		1


	//----- nvinfo : EIATTR_EXTERNS
	.align		4
        /*0034*/ 	.byte	0x04, 0x0f
        /*0036*/ 	.short	(.L_37 - .L_36)


	//   ....[0]....
	.align		4
.L_36:
        /*0038*/ 	.word	index@(__assertfail)


	//----- nvinfo : EIATTR_MERCURY_ISA_VERSION
	.align		4
.L_37:
        /*003c*/ 	.byte	0x03, 0x5f
        /*003e*/ 	.short	0x0101


	//----- nvinfo : EIATTR_INT_WARP_WIDE_INSTR_OFFSETS
	.align		4
        /*0040*/ 	.byte	0x04, 0x31
        /*0042*/ 	.short	(.L_39 - .L_38)


	//   ....[0]....
.L_38:
        /*0044*/ 	.word	0x00000ce0


	//   ....[1]....
        /*0048*/ 	.word	0x00000d80


	//   ....[2]....
        /*004c*/ 	.word	0x00004040


	//   ....[3]....
        /*0050*/ 	.word	0x00004070


	//   ....[4]....
        /*0054*/ 	.word	0x00004090


	//   ....[5]....
        /*0058*/ 	.word	0x00004bc0


	//   ....[6]....
        /*005c*/ 	.word	0x00004c70


	//----- nvinfo : EIATTR_COOP_GROUP_MASK_REGIDS
	.align		4
.L_39:
        /*0060*/ 	.byte	0x04, 0x29
        /*0062*/ 	.short	(.L_41 - .L_40)


	//   ....[0]....
.L_40:
        /*0064*/ 	.word	0xffffffff


	//   ....[1]....
        /*0068*/ 	.word	0xffffffff


	//   ....[2]....
        /*006c*/ 	.word	0xffffffff


	//   ....[3]....
        /*0070*/ 	.word	0xffffffff


	//   ....[4]....
        /*0074*/ 	.word	0xffffffff


	//   ....[5]....
        /*0078*/ 	.word	0xffffffff


	//   ....[6]....
        /*007c*/ 	.word	0xffffffff


	//   ....[7]....
        /*0080*/ 	.word	0xffffffff


	//   ....[8]....
        /*0084*/ 	.word	0xffffffff


	//   ....[9]....
        /*0088*/ 	.word	0xffffffff


	//   ....[10]....
        /*008c*/ 	.word	0xffffffff


	//   ....[11]....
        /*0090*/ 	.word	0xffffffff


	//   ....[12]....
        /*0094*/ 	.word	0xffffffff


	//   ....[13]....
        /*0098*/ 	.word	0xffffffff


	//----- nvinfo : EIATTR_COOP_GROUP_INSTR_OFFSETS
	.align		4
.L_41:
        /*009c*/ 	.byte	0x04, 0x28
        /*009e*/ 	.short	(.L_43 - .L_42)


	//   ....[0]....
.L_42:
        /*00a0*/ 	.word	0x000000b0


	//   ....[1]....
        /*00a4*/ 	.word	0x00000510


	//   ....[2]....
        /*00a8*/ 	.word	0x000006b0


	//   ....[3]....
        /*00ac*/ 	.word	0x000007e0


	//   ....[4]....
        /*00b0*/ 	.word	0x000008d0


	//   ....[5]....
        /*00b4*/ 	.word	0x00000a30


	//   ....[6]....
        /*00b8*/ 	.word	0x00000bc0


	//   ....[7]....
        /*00bc*/ 	.word	0x00000e00


	//   ....[8]....
        /*00c0*/ 	.word	0x00002160


	//   ....[9]....
        /*00c4*/ 	.word	0x00002f70


	//   ....[10]....
        /*00c8*/ 	.word	0x00003440


	//   ....[11]....
        /*00cc*/ 	.word	0x00003470


	//   ....[12]....
        /*00d0*/ 	.word	0x00003f40


	//   ....[13]....
        /*00d4*/ 	.word	0x00004150


	//----- nvinfo : EIATTR_VRC_CTA_INIT_COUNT
	.align		4
.L_43:
        /*00d8*/ 	.byte	0x02, 0x4a
        /*00da*/ 	.byte	0x80
	.zero		1


	//----- nvinfo : EIATTR_SYSCALL_OFFSETS
	.align		4
        /*00dc*/ 	.byte	0x04, 0x46
        /*00de*/ 	.short	(.L_45 - .L_44)


	//   ....[0]....
.L_44:
        /*00e0*/ 	.word	0x000057e0


	//   ....[1]....
        /*00e4*/ 	.word	0x00005920


	//   ....[2]....
        /*00e8*/ 	.word	0x000060e0


	//----- nvinfo : EIATTR_MBARRIER_INSTR_OFFSETS
	.align		4
.L_45:
        /*00ec*/ 	.byte	0x04, 0x39
        /*00ee*/ 	.short	(.L_47 - .L_46)


	//   ....[0]....
.L_46:
        /*00f0*/ 	.word	0x00000640
        /*00f4*/ 	.word	0x000000ff
        /*00f8*/ 	.word	0x00000000
        /*00fc*/ 	.short	0x0100
        /*00fe*/ 	.byte	0x04
	.zero		1


	//   ....[1]....
        /*0100*/ 	.word	0x00000650
        /*0104*/ 	.word	0x000000ff
        /*0108*/ 	.word	0x00000018
        /*010c*/ 	.short	0x0100
        /*010e*/ 	.byte	0x04
	.zero		1


	//   ....[2]....
        /*0110*/ 	.word	0x00000660
        /*0114*/ 	.word	0x000000ff
        /*0118*/ 	.word	0x00000008
        /*011c*/ 	.short	0x0100
        /*011e*/ 	.byte	0x04
	.zero		1


	//   ....[3]....
        /*0120*/ 	.word	0x00000670
        /*0124*/ 	.word	0x000000ff
        /*0128*/ 	.word	0x00000020
        /*012c*/ 	.short	0x0100
        /*012e*/ 	.byte	0x04
	.zero		1


	//   ....[4]....
        /*0130*/ 	.word	0x00000680
        /*0134*/ 	.word	0x000000ff
        /*0138*/ 	.word	0x00000010
        /*013c*/ 	.short	0x0100
        /*013e*/ 	.byte	0x04
	.zero		1


	//   ....[5]....
        /*0140*/ 	.word	0x00000690
        /*0144*/ 	.word	0x000000ff
        /*0148*/ 	.word	0x00000028
        /*014c*/ 	.short	0x0100
        /*014e*/ 	.byte	0x04
	.zero		1


	//   ....[6]....
        /*0150*/ 	.word	0x000007b0
        /*0154*/ 	.word	0x000000ff
        /*0158*/ 	.word	0x00000030
        /*015c*/ 	.short	0x0100
        /*015e*/ 	.byte	0x04
	.zero		1


	//   ....[7]....
        /*0160*/ 	.word	0x000007c0
        /*0164*/ 	.word	0x000000ff
        /*0168*/ 	.word	0x00000038
        /*016c*/ 	.short	0x0100
        /*016e*/ 	.byte	0x04
	.zero		1


	//   ....[8]....
        /*0170*/ 	.word	0x000008a0
        /*0174*/ 	.word	0x000000ff
        /*0178*/ 	.word	0x00000040
        /*017c*/ 	.short	0x0100
        /*017e*/ 	.byte	0x06
	.zero		1


	//   ....[9]....
        /*0180*/ 	.word	0x000008b0
        /*0184*/ 	.word	0x000000ff
        /*0188*/ 	.word	0x00000048
        /*018c*/ 	.short	0x0100
        /*018e*/ 	.byte	0x06
	.zero		1


	//   ....[10]....
        /*0190*/ 	.word	0x000009e0
        /*0194*/ 	.word	0x000000ff
        /*0198*/ 	.word	0x00000050
        /*019c*/ 	.short	0x0100
        /*019e*/ 	.byte	0x06
	.zero		1


	//   ....[11]....
        /*01a0*/ 	.word	0x000009f0
        /*01a4*/ 	.word	0x000000ff
        /*01a8*/ 	.word	0x00000060
        /*01ac*/ 	.short	0x0100
        /*01ae*/ 	.byte	0x06
	.zero		1


	//   ....[12]....
        /*01b0*/ 	.word	0x00000a00
        /*01b4*/ 	.word	0x000000ff
        /*01b8*/ 	.word	0x00000058
        /*01bc*/ 	.short	0x0100
        /*01be*/ 	.byte	0x06
	.zero		1


	//   ....[13]....
        /*01c0*/ 	.word	0x00000a10
        /*01c4*/ 	.word	0x000000ff
        /*01c8*/ 	.word	0x00000068
        /*01cc*/ 	.short	0x0100
        /*01ce*/ 	.byte	0x06
	.zero		1


	//   ....[14]....
        /*01d0*/ 	.word	0x00000b30
        /*01d4*/ 	.word	0x000000ff
        /*01d8*/ 	.word	0x00000070
        /*01dc*/ 	.short	0x0100
        /*01de*/ 	.byte	0x04
	.zero		1


	//   ....[15]....
        /*01e0*/ 	.word	0x00000b40
        /*01e4*/ 	.word	0x000000ff
        /*01e8*/ 	.word	0x00000090
        /*01ec*/ 	.short	0x0100
        /*01ee*/ 	.byte	0x04
	.zero		1


	//   ....[16]....
        /*01f0*/ 	.word	0x00000b50
        /*01f4*/ 	.word	0x000000ff
        /*01f8*/ 	.word	0x00000078
        /*01fc*/ 	.short	0x0100
        /*01fe*/ 	.byte	0x04
	.zero		1


	//   ....[17]....
        /*0200*/ 	.word	0x00000b60
        /*0204*/ 	.word	0x000000ff
        /*0208*/ 	.word	0x00000098
        /*020c*/ 	.short	0x0100
        /*020e*/ 	.byte	0x04
	.zero		1


	//   ....[18]....
        /*0210*/ 	.word	0x00000b70
        /*0214*/ 	.word	0x000000ff
        /*0218*/ 	.word	0x00000080
        /*021c*/ 	.short	0x0100
        /*021e*/ 	.byte	0x04
	.zero		1


	//   ....[19]....
        /*0220*/ 	.word	0x00000b80
        /*0224*/ 	.word	0x000000ff
        /*0228*/ 	.word	0x000000a0
        /*022c*/ 	.short	0x0100
        /*022e*/ 	.byte	0x04
	.zero		1


	//   ....[20]....
        /*0230*/ 	.word	0x00000b90
        /*0234*/ 	.word	0x000000ff
        /*0238*/ 	.word	0x00000088
        /*023c*/ 	.short	0x0100
        /*023e*/ 	.byte	0x04
	.zero		1


	//   ....[21]....
        /*0240*/ 	.word	0x00000ba0
        /*0244*/ 	.word	0x000000ff
        /*0248*/ 	.word	0x000000a8
        /*024c*/ 	.short	0x0100
        /*024e*/ 	.byte	0x04
	.zero		1


	//   ....[22]....
        /*0250*/ 	.word	0x00000c90
        /*0254*/ 	.word	0x000000ff
        /*0258*/ 	.word	0x000000b0
        /*025c*/ 	.short	0x0100
        /*025e*/ 	.byte	0x04
	.zero		1


	//   ....[23]....
        /*0260*/ 	.word	0x00000ca0
        /*0264*/ 	.word	0x000000ff
        /*0268*/ 	.word	0x000000c0
        /*026c*/ 	.short	0x0100
        /*026e*/ 	.byte	0x04
	.zero		1


	//   ....[24]....
        /*0270*/ 	.word	0x00000cb0
        /*0274*/ 	.word	0x000000ff
        /*0278*/ 	.word	0x000000b8
        /*027c*/ 	.short	0x0100
        /*027e*/ 	.byte	0x04
	.zero		1


	//   ....[25]....
        /*0280*/ 	.word	0x00000cc0
        /*0284*/ 	.word	0x000000ff
        /*0288*/ 	.word	0x000000c8
        /*028c*/ 	.short	0x0100
        /*028e*/ 	.byte	0x04
	.zero		1


	//   ....[26]....
        /*0290*/ 	.word	0x00000dc0
        /*0294*/ 	.word	0x000000ff
        /*0298*/ 	.word	0x000000d0
        /*029c*/ 	.short	0x0100
        /*029e*/ 	.byte	0x06
	.zero		1


	//   ....[27]....
        /*02a0*/ 	.word	0x00001980
        /*02a4*/ 	.word	0x00000000
        /*02a8*/ 	.word	0x000000c0
        /*02ac*/ 	.short	0x010a
        /*02ae*/ 	.byte	0xff
	.zero		1


	//   ....[28]....
        /*02b0*/ 	.word	0x000019b0
        /*02b4*/ 	.word	0x00000000
        /*02b8*/ 	.word	0x000000b0
        /*02bc*/ 	.short	0x0101
        /*02be*/ 	.byte	0xff
	.zero		1


	//   ....[29]....
        /*02c0*/ 	.word	0x00001a70
        /*02c4*/ 	.word	0x000000ff
        /*02c8*/ 	.word	0x00000018
        /*02cc*/ 	.short	0x010a
        /*02ce*/ 	.byte	0x04
	.zero		1


	//   ....[30]....
        /*02d0*/ 	.word	0x00001b40
        /*02d4*/ 	.word	0x000000ff
        /*02d8*/ 	.word	0x00000018
        /*02dc*/ 	.short	0x010a
        /*02de*/ 	.byte	0x21
	.zero		1


	//   ....[31]....
        /*02e0*/ 	.word	0x00001d00
        /*02e4*/ 	.word	0x000000ff
        /*02e8*/ 	.word	0x00000018
        /*02ec*/ 	.short	0x010a
        /*02ee*/ 	.byte	0x07
	.zero		1


	//   ....[32]....
        /*02f0*/ 	.word	0x00001e00
        /*02f4*/ 	.word	0x000000ff
        /*02f8*/ 	.word	0x00000048
        /*02fc*/ 	.short	0x0101
        /*02fe*/ 	.byte	0x06
	.zero		1


	//   ....[33]....
        /*0300*/ 	.word	0x00001e20
        /*0304*/ 	.word	0x000000ff
        /*0308*/ 	.word	0x00000018
        /*030c*/ 	.short	0x010a
        /*030e*/ 	.byte	0x04
	.zero		1


	//   ....[34]....
        /*0310*/ 	.word	0x00001ea0
        /*0314*/ 	.word	0x000000ff
        /*0318*/ 	.word	0x00000018
        /*031c*/ 	.short	0x010a
        /*031e*/ 	.byte	0x11
	.zero		1


	//   ....[35]....
        /*0320*/ 	.word	0x00002030
        /*0324*/ 	.word	0x000000ff
        /*0328*/ 	.word	0x00000018
        /*032c*/ 	.short	0x010a
        /*032e*/ 	.byte	0x08
	.zero		1


	//   ....[36]....
        /*0330*/ 	.word	0x00002190
        /*0334*/ 	.word	0x00000003
        /*0338*/ 	.word	0x00000050
        /*033c*/ 	.short	0x010a
        /*033e*/ 	.byte	0xff
	.zero		1


	//   ....[37]....
        /*0340*/ 	.word	0x000022e0
        /*0344*/ 	.word	0x00000000
        /*0348*/ 	.word	0x00000000
        /*034c*/ 	.short	0x0101
        /*034e*/ 	.byte	0xff
	.zero		1


	//   ....[38]....
        /*0350*/ 	.word	0x00002880
        /*0354*/ 	.word	0x000000ff
        /*0358*/ 	.word	0x00000000
        /*035c*/ 	.short	0x010a
        /*035e*/ 	.byte	0x04
	.zero		1


	//   ....[39]....
        /*0360*/ 	.word	0x00002910
        /*0364*/ 	.word	0x000000ff
        /*0368*/ 	.word	0x00000000
        /*036c*/ 	.short	0x010a
        /*036e*/ 	.byte	0x05
	.zero		1


	//   ....[40]....
        /*0370*/ 	.word	0x000029b0
        /*0374*/ 	.word	0x00000000
        /*0378*/ 	.word	0x00000000
        /*037c*/ 	.short	0x010a
        /*037e*/ 	.byte	0xff
	.zero		1


	//   ....[41]....
        /*0380*/ 	.word	0x00002ad0
        /*0384*/ 	.word	0x00000002
        /*0388*/ 	.word	0x000000b0
        /*038c*/ 	.short	0x010a
        /*038e*/ 	.byte	0xff
	.zero		1


	//   ....[42]....
        /*0390*/ 	.word	0x00002b40
        /*0394*/ 	.word	0x00000002
        /*0398*/ 	.word	0x00000000
        /*039c*/ 	.short	0x0101
        /*039e*/ 	.byte	0xff
	.zero		1


	//   ....[43]....
        /*03a0*/ 	.word	0x00002b60
        /*03a4*/ 	.word	0x000000ff
        /*03a8*/ 	.word	0x00000060
        /*03ac*/ 	.short	0x010a
        /*03ae*/ 	.byte	0x04
	.zero		1


	//   ....[44]....
        /*03b0*/ 	.word	0x00002c80
        /*03b4*/ 	.word	0x00000002
        /*03b8*/ 	.word	0x00000050
        /*03bc*/ 	.short	0x010a
        /*03be*/ 	.byte	0xff
	.zero		1


	//   ....[45]....
        /*03c0*/ 	.word	0x00002d80
        /*03c4*/ 	.word	0x00000002
        /*03c8*/ 	.word	0x00000000
        /*03cc*/ 	.short	0x0101
        /*03ce*/ 	.byte	0xff
	.zero		1


	//   ....[46]....
        /*03d0*/ 	.word	0x00002e10
        /*03d4*/ 	.word	0x000000ff
        /*03d8*/ 	.word	0x00000060
        /*03dc*/ 	.short	0x0106
        /*03de*/ 	.byte	0x04
	.zero		1


	//   ....[47]....
        /*03e0*/ 	.word	0x00002e30
        /*03e4*/ 	.word	0x000000ff
        /*03e8*/ 	.word	0x00000060
        /*03ec*/ 	.short	0x010a
        /*03ee*/ 	.byte	0x04
	.zero		1


	//   ....[48]....
        /*03f0*/ 	.word	0x00002ec0
        /*03f4*/ 	.word	0x000000ff
        /*03f8*/ 	.word	0x00000060
        /*03fc*/ 	.short	0x0106
        /*03fe*/ 	.byte	0x07
	.zero		1


	//   ....[49]....
        /*0400*/ 	.word	0x00002f00
        /*0404*/ 	.word	0x00000000
        /*0408*/ 	.word	0x00000060
        /*040c*/ 	.short	0x010a
        /*040e*/ 	.byte	0xff
	.zero		1


	//   ....[50]....
        /*0410*/ 	.word	0x00003140
        /*0414*/ 	.word	0x000000ff
        /*0418*/ 	.word	0x00000008
        /*041c*/ 	.short	0x010a
        /*041e*/ 	.byte	0x05
	.zero		1


	//   ....[51]....
        /*0420*/ 	.word	0x00003160
        /*0424*/ 	.word	0x000000ff
        /*0428*/ 	.word	0x00000008
        /*042c*/ 	.short	0x010a
        /*042e*/ 	.byte	0x05
	.zero		1


	//   ....[52]....
        /*0430*/ 	.word	0x000032f0
        /*0434*/ 	.word	0x000000ff
        /*0438*/ 	.word	0x00000008
        /*043c*/ 	.short	0x010a
        /*043e*/ 	.byte	0x05
	.zero		1


	//   ....[53]....
        /*0440*/ 	.word	0x00003310
        /*0444*/ 	.word	0x000000ff
        /*0448*/ 	.word	0x00000008
        /*044c*/ 	.short	0x010a
        /*044e*/ 	.byte	0x05
	.zero		1


	//   ....[54]....
        /*0450*/ 	.word	0x000033d0
        /*0454*/ 	.word	0x000000ff
        /*0458*/ 	.word	0x00000000
        /*045c*/ 	.short	0x0101
        /*045e*/ 	.byte	0x04
	.zero		1


	//   ....[55]....
        /*0460*/ 	.word	0x000036b0
        /*0464*/ 	.word	0x00000000
        /*0468*/ 	.word	0x00000050
        /*046c*/ 	.short	0x010a
        /*046e*/ 	.byte	0xff
	.zero		1


	//   ....[56]....
        /*0470*/ 	.word	0x00003770
        /*0474*/ 	.word	0x00000000
        /*0478*/ 	.word	0x00000000
        /*047c*/ 	.short	0x0101
        /*047e*/ 	.byte	0xff
	.zero		1


	//   ....[57]....
        /*0480*/ 	.word	0x00003820
        /*0484*/ 	.word	0x000000ff
        /*0488*/ 	.word	0x00000000
        /*048c*/ 	.short	0x010a
        /*048e*/ 	.byte	0x04
	.zero		1


	//   ....[58]....
        /*0490*/ 	.word	0x00003830
        /*0494*/ 	.word	0x000000ff
        /*0498*/ 	.word	0x00000090
        /*049c*/ 	.short	0x010a
        /*049e*/ 	.byte	0x13
	.zero		1


	//   ....[59]....
        /*04a0*/ 	.word	0x000038f0
        /*04a4*/ 	.word	0x000000ff
        /*04a8*/ 	.word	0x00000000
        /*04ac*/ 	.short	0x010a
        /*04ae*/ 	.byte	0x06
	.zero		1


	//   ....[60]....
        /*04b0*/ 	.word	0x00003a10
        /*04b4*/ 	.word	0x000000ff
        /*04b8*/ 	.word	0x00000000
        /*04bc*/ 	.short	0x010a
        /*04be*/ 	.byte	0x04
	.zero		1


	//   ....[61]....
        /*04c0*/ 	.word	0x00003c30
        /*04c4*/ 	.word	0x000000ff
        /*04c8*/ 	.word	0x00000000
        /*04cc*/ 	.short	0x010a
        /*04ce*/ 	.byte	0x04
	.zero		1


	//   ....[62]....
        /*04d0*/ 	.word	0x00003cc0
        /*04d4*/ 	.word	0x000000ff
        /*04d8*/ 	.word	0x00000000
        /*04dc*/ 	.short	0x010a
        /*04de*/ 	.byte	0x05
	.zero		1


	//   ....[63]....
        /*04e0*/ 	.word	0x00003d50
        /*04e4*/ 	.word	0x000000ff
        /*04e8*/ 	.word	0x00000000
        /*04ec*/ 	.short	0x010a
        /*04ee*/ 	.byte	0x05
	.zero		1


	//   ....[64]....
        /*04f0*/ 	.word	0x00003df0
        /*04f4*/ 	.word	0x00000000
        /*04f8*/ 	.word	0x00000000
        /*04fc*/ 	.short	0x010a
        /*04fe*/ 	.byte	0xff
	.zero		1


	//   ....[65]....
        /*0500*/ 	.word	0x00003e30
        /*0504*/ 	.word	0x00000000
        /*0508*/ 	.word	0x00000000
        /*050c*/ 	.short	0x010a
        /*050e*/ 	.byte	0xff
	.zero		1


	//   ....[66]....
        /*0510*/ 	.word	0x00003ea0
        /*0514*/ 	.word	0x000000ff
        /*0518*/ 	.word	0x00000000
        /*051c*/ 	.short	0x0101
        /*051e*/ 	.byte	0x04
	.zero		1


	//   ....[67]....
        /*0520*/ 	.word	0x00003ee0
        /*0524*/ 	.word	0x000000ff
        /*0528*/ 	.word	0x000000d0
        /*052c*/ 	.short	0x010a
        /*052e*/ 	.byte	0x0d
	.zero		1


	//   ....[68]....
        /*0530*/ 	.word	0x00003f30
        /*0534*/ 	.word	0x000000ff
        /*0538*/ 	.word	0x00000000
        /*053c*/ 	.short	0x0101
        /*053e*/ 	.byte	0x04
	.zero		1


	//   ....[69]....
        /*0540*/ 	.word	0x000043a0
        /*0544*/ 	.word	0x00000007
        /*0548*/ 	.word	0x00000050
        /*054c*/ 	.short	0x010a
        /*054e*/ 	.byte	0xff
	.zero		1


	//   ....[70]....
        /*0550*/ 	.word	0x00004510
        /*0554*/ 	.word	0x00000000
        /*0558*/ 	.word	0x00000000
        /*055c*/ 	.short	0x0101
        /*055e*/ 	.byte	0xff
	.zero		1


	//   ....[71]....
        /*0560*/ 	.word	0x00004980
        /*0564*/ 	.word	0x000000ff
        /*0568*/ 	.word	0x00000048
        /*056c*/ 	.short	0x010a
        /*056e*/ 	.byte	0x11
	.zero		1


	//   ....[72]....
        /*0570*/ 	.word	0x00004b00
        /*0574*/ 	.word	0x000000ff
        /*0578*/ 	.word	0x00000038
        /*057c*/ 	.short	0x010a
        /*057e*/ 	.byte	0x11
	.zero		1


	//   ....[73]....
        /*0580*/ 	.word	0x00004d10
        /*0584*/ 	.word	0x000000ff
        /*0588*/ 	.word	0x00000030
        /*058c*/ 	.short	0x010b
        /*058e*/ 	.byte	0x11
	.zero		1


	//   ....[74]....
        /*0590*/ 	.word	0x00004d20
        /*0594*/ 	.word	0x000000ff
        /*0598*/ 	.word	0x00000000
        /*059c*/ 	.short	0x0101
        /*059e*/ 	.byte	0x37
	.zero		1


	//   ....[75]....
        /*05a0*/ 	.word	0x00004d60
        /*05a4*/ 	.word	0x00000000
        /*05a8*/ 	.word	0x00000038
        /*05ac*/ 	.short	0x010a
        /*05ae*/ 	.byte	0xff
	.zero		1


	//   ....[76]....
        /*05b0*/ 	.word	0x000050a0
        /*05b4*/ 	.word	0x00000003
        /*05b8*/ 	.word	0x00000050
        /*05bc*/ 	.short	0x010a
        /*05be*/ 	.byte	0xff
	.zero		1


	//   ....[77]....
        /*05c0*/ 	.word	0x00005220
        /*05c4*/ 	.word	0x00000000
        /*05c8*/ 	.word	0x00000000
        /*05cc*/ 	.short	0x0101
        /*05ce*/ 	.byte	0xff
	.zero		1


	//   ....[78]....
        /*05d0*/ 	.word	0x00005cc0
        /*05d4*/ 	.word	0x000000ff
        /*05d8*/ 	.word	0x00000030
        /*05dc*/ 	.short	0x010a
        /*05de*/ 	.byte	0x2c
	.zero		1


	//   ....[79]....
        /*05e0*/ 	.word	0x00005cd0
        /*05e4*/ 	.word	0x00000095
        /*05e8*/ 	.word	0x00000070
        /*05ec*/ 	.short	0x010a
        /*05ee*/ 	.byte	0xff
	.zero		1


	//   ....[80]....
        /*05f0*/ 	.word	0x00005e60
        /*05f4*/ 	.word	0x000000ff
        /*05f8*/ 	.word	0x00000030
        /*05fc*/ 	.short	0x010a
        /*05fe*/ 	.byte	0x2c
	.zero		1


	//   ....[81]....
        /*0600*/ 	.word	0x00005f60
        /*0604*/ 	.word	0x000000ff
        /*0608*/ 	.word	0x00000000
        /*060c*/ 	.short	0x0101
        /*060e*/ 	.byte	0x04
	.zero		1


	//   ....[82]....
        /*0610*/ 	.word	0x00005fc0
        /*0614*/ 	.word	0x00000095
        /*0618*/ 	.word	0x00000070
        /*061c*/ 	.short	0x010a
        /*061e*/ 	.byte	0xff
	.zero		1


	//   ....[83]....
        /*0620*/ 	.word	0x000062e0
        /*0624*/ 	.word	0x00000095
        /*0628*/ 	.word	0x00000000
        /*062c*/ 	.short	0x0101
        /*062e*/ 	.byte	0xff
	.zero		1


	//   ....[84]....
        /*0630*/ 	.word	0x00007500
        /*0634*/ 	.word	0x00000000
        /*0638*/ 	.word	0x000000c0
        /*063c*/ 	.short	0x010a
        /*063e*/ 	.byte	0xff
	.zero		1


	//   ....[85]....
        /*0640*/ 	.word	0x00007560
        /*0644*/ 	.word	0x00000000
        /*0648*/ 	.word	0x00000018
        /*064c*/ 	.short	0x010a
        /*064e*/ 	.byte	0xff
	.zero		1


	//   ....[86]....
        /*0650*/ 	.word	0x000075c0
        /*0654*/ 	.word	0x00000000
        /*0658*/ 	.word	0x00000018
        /*065c*/ 	.short	0x010a
        /*065e*/ 	.byte	0xff
	.zero		1


	//   ....[87]....
        /*0660*/ 	.word	0x00007610
        /*0664*/ 	.word	0x00000003
        /*0668*/ 	.word	0x00000050
        /*066c*/ 	.short	0x010a
        /*066e*/ 	.byte	0xff
	.zero		1


	//   ....[88]....
        /*0670*/ 	.word	0x00007670
        /*0674*/ 	.word	0x00000000
        /*0678*/ 	.word	0x00000000
        /*067c*/ 	.short	0x010a
        /*067e*/ 	.byte	0xff
	.zero		1


	//   ....[89]....
        /*0680*/ 	.word	0x000076d0
        /*0684*/ 	.word	0x00000000
        /*0688*/ 	.word	0x00000000
        /*068c*/ 	.short	0x010a
        /*068e*/ 	.byte	0xff
	.zero		1


	//   ....[90]....
        /*0690*/ 	.word	0x00007720
        /*0694*/ 	.word	0x00000002
        /*0698*/ 	.word	0x000000b0
        /*069c*/ 	.short	0x010a
        /*069e*/ 	.byte	0xff
	.zero		1


	//   ....[91]....
        /*06a0*/ 	.word	0x00007780
        /*06a4*/ 	.word	0x00000002
        /*06a8*/ 	.word	0x00000060
        /*06ac*/ 	.short	0x010a
        /*06ae*/ 	.byte	0xff
	.zero		1


	//   ....[92]....
        /*06b0*/ 	.word	0x000077d0
        /*06b4*/ 	.word	0x00000002
        /*06b8*/ 	.word	0x00000050
        /*06bc*/ 	.short	0x010a
        /*06be*/ 	.byte	0xff
	.zero		1


	//   ....[93]....
        /*06c0*/ 	.word	0x00007830
        /*06c4*/ 	.word	0x00000000
        /*06c8*/ 	.word	0x00000060
        /*06cc*/ 	.short	0x010a
        /*06ce*/ 	.byte	0xff
	.zero		1


	//   ....[94]....
        /*06d0*/ 	.word	0x00007890
        /*06d4*/ 	.word	0x00000005
        /*06d8*/ 	.word	0x00000008
        /*06dc*/ 	.short	0x010a
        /*06de*/ 	.byte	0xff
	.zero		1


	//   ....[95]....
        /*06e0*/ 	.word	0x00007980
        /*06e4*/ 	.word	0x00000000
        /*06e8*/ 	.word	0x00000008
        /*06ec*/ 	.short	0x010a
        /*06ee*/ 	.byte	0xff
	.zero		1


	//   ....[96]....
        /*06f0*/ 	.word	0x000079d0
        /*06f4*/ 	.word	0x00000000
        /*06f8*/ 	.word	0x00000050
        /*06fc*/ 	.short	0x010a
        /*06fe*/ 	.byte	0xff
	.zero		1


	//   ....[97]....
        /*0700*/ 	.word	0x00007a30
        /*0704*/ 	.word	0x00000000
        /*0708*/ 	.word	0x00000090
        /*070c*/ 	.short	0x010a
        /*070e*/ 	.byte	0xff
	.zero		1


	//   ....[98]....
        /*0710*/ 	.word	0x00007a90
        /*0714*/ 	.word	0x00000000
        /*0718*/ 	.word	0x00000000
        /*071c*/ 	.short	0x010a
        /*071e*/ 	.byte	0xff
	.zero		1


	//   ....[99]....
        /*0720*/ 	.word	0x00007af0
        /*0724*/ 	.word	0x00000000
        /*0728*/ 	.word	0x00000000
        /*072c*/ 	.short	0x010a
        /*072e*/ 	.byte	0xff
	.zero		1


	//   ....[100]....
        /*0730*/ 	.word	0x00007b50
        /*0734*/ 	.word	0x00000000
        /*0738*/ 	.word	0x00000000
        /*073c*/ 	.short	0x010a
        /*073e*/ 	.byte	0xff
	.zero		1


	//   ....[101]....
        /*0740*/ 	.word	0x00007bb0
        /*0744*/ 	.word	0x00000000
        /*0748*/ 	.word	0x00000000
        /*074c*/ 	.short	0x010a
        /*074e*/ 	.byte	0xff
	.zero		1


	//   ....[102]....
        /*0750*/ 	.word	0x00007c10
        /*0754*/ 	.word	0x00000000
        /*0758*/ 	.word	0x000000d0
        /*075c*/ 	.short	0x010a
        /*075e*/ 	.byte	0xff
	.zero		1


	//   ....[103]....
        /*0760*/ 	.word	0x00007c60
        /*0764*/ 	.word	0x00000007
        /*0768*/ 	.word	0x00000050
        /*076c*/ 	.short	0x010a
        /*076e*/ 	.byte	0xff
	.zero		1


	//   ....[104]....
        /*0770*/ 	.word	0x00007cc0
        /*0774*/ 	.word	0x00000000
        /*0778*/ 	.word	0x00000048
        /*077c*/ 	.short	0x010a
        /*077e*/ 	.byte	0xff
	.zero		1


	//   ....[105]....
        /*0780*/ 	.word	0x00007d20
        /*0784*/ 	.word	0x00000000
        /*0788*/ 	.word	0x00000038
        /*078c*/ 	.short	0x010a
        /*078e*/ 	.byte	0xff
	.zero		1


	//   ....[106]....
        /*0790*/ 	.word	0x00007d70
        /*0794*/ 	.word	0x00000003
        /*0798*/ 	.word	0x00000050
        /*079c*/ 	.short	0x010a
        /*079e*/ 	.byte	0xff
	.zero		1


	//   ....[107]....
        /*07a0*/ 	.word	0x00007dd0
        /*07a4*/ 	.word	0x00000000
        /*07a8*/ 	.word	0x00000030
        /*07ac*/ 	.short	0x010a
        /*07ae*/ 	.byte	0xff
	.zero		1


	//   ....[108]....
        /*07b0*/ 	.word	0x00007e20
        /*07b4*/ 	.word	0x00000095
        /*07b8*/ 	.word	0x00000070
        /*07bc*/ 	.short	0x010a
        /*07be*/ 	.byte	0xff
	.zero		1


	//----- nvinfo : EIATTR_NUM_MBARRIERS
	.align		4
.L_47:
        /*07c0*/ 	.byte	0x03, 0x38
        /*07c2*/ 	.short	0x001b


	//----- nvinfo : EIATTR_EXIT_INSTR_OFFSETS
	.align		4
        /*07c4*/ 	.byte	0x04, 0x1c
        /*07c6*/ 	.short	(.L_49 - .L_48)


	//   ....[0]....
.L_48:
        /*07c8*/ 	.word	0x000029e0


	//   ....[1]....
        /*07cc*/ 	.word	0x00002ed0


	//   ....[2]....
        /*07d0*/ 	.word	0x00002f30


	//   ....[3]....
        /*07d4*/ 	.word	0x00004160


	//   ....[4]....
        /*07d8*/ 	.word	0x00004d90


	//   ....[5]....
        /*07dc*/ 	.word	0x00004dd0


	//   ....[6]....
        /*07e0*/ 	.word	0x000074f0


	//----- nvinfo : EIATTR_MAX_THREADS
	.align		4
.L_49:
        /*07e4*/ 	.byte	0x04, 0x05
        /*07e6*/ 	.short	(.L_51 - .L_50)
.L_50:
        /*07e8*/ 	.word	0x00000100
        /*07ec*/ 	.word	0x00000001
        /*07f0*/ 	.word	0x00000001


	//----- nvinfo : EIATTR_CRS_STACK_SIZE
	.align		4
.L_51:
        /*07f4*/ 	.byte	0x04, 0x1e
        /*07f6*/ 	.short	(.L_53 - .L_52)
.L_52:
        /*07f8*/ 	.word	0x00000000


	//----- nvinfo : EIATTR_CBANK_PARAM_SIZE
	.align		4
.L_53:
        /*07fc*/ 	.byte	0x03, 0x19
        /*07fe*/ 	.short	0x0800


	//----- nvinfo : EIATTR_PARAM_CBANK
	.align		4
        /*0800*/ 	.byte	0x04, 0x0a
        /*0802*/ 	.short	(.L_55 - .L_54)
	.align		4
.L_54:
        /*0804*/ 	.word	index@(.nv.constant0._ZN7cutlass13device_kernelINS_4gemm6kernel13GemmUniversalIN4cute5tupleIJiiiiEEENS1_10collective13CollectiveMmaINS1_35MainloopSm100TmaUmmaWarpSpecializedILi3ELi2ELi4ENS5_IJNS4_1CILi2EEESB_NSA_ILi1EEEEEEEENS5_IJNSA_ILi256EEENSA_ILi64EEENSA_ILi32EEEEEEaNS5_IJlSC_lEEEaSJ_NS4_8TiledMMAINS4_8MMA_AtomIJNS4_21SM100_MMA_S8_2x1SM_SSIaaiLi256ELi64ELNS4_4UMMA5MajorE0ELSO_0ELNSN_8SaturateE0EEEEEENS4_6LayoutINS5_IJSC_SC_SC_EEENS5_IJNSA_ILi0EEESU_SU_EEEEENS5_IJNS4_10UnderscoreESX_SX_EEEEENS4_28SM100_TMA_2SM_LOAD_MULTICASTENS4_14ComposedLayoutINS4_7SwizzleILi1ELi4ELi3EEENS4_18smem_ptr_flag_bitsILi8EEENSS_INS5_IJNSA_ILi8EEESH_EEENS5_IJSH_SC_EEEEEEEvNS4_8identityENS4_18SM100_TMA_2SM_LOADES1A_vS1B_EENS_8epilogue10collective18CollectiveEpilogueINS1E_23Sm100TmaWarpSpecializedILi1ELi1ELi64ELb0ELb0EEEJNS5_IJNSA_ILi128EEESG_SH_EEENS5_IJNSS_IS1J_SC_EENSS_ISG_SC_EEEEEaSJ_aSJ_NS1E_6fusion15FusionCallbacksIS1I_NS1O_17LinearCombinationIaiaiLNS_15FloatRoundStyleE2EEES1K_S1N_JEEENS4_5SM1004TMEM4LOAD26SM100_TMEM_LOAD_32dp32b64xENS4_13SM90_TMA_LOADENS11_INS12_ILi2ELi4ELi3EEES15_NSS_INS5_IJS16_SG_EEENS5_IJSG_SC_EEEEEEENS4_39AutoVectorizingCopyWithAssumedAlignmentILi128EEENS4_14SM90_TMA_STOREES23_S25_S25_EEEvvEEEEvNT_6ParamsE)
        /*0808*/ 	.short	0x0380
        /*080a*/ 	.short	0x0800


	//----- nvinfo : EIATTR_SW_WAR
	.align		4
.L_55:
        /*080c*/ 	.byte	0x04, 0x36
        /*080e*/ 	.short	(.L_57 - .L_56)
.L_56:
        /*0810*/ 	.word	0x00000008
.L_57:


//--------------------- .nv.callgraph             --------------------------
	.section	.nv.callgraph,"",@"SHT_CUDA_CALLGRAPH"
	.align	4
	.sectionentsize	8
	.align		4
        /*0000*/ 	.word	0x00000000
	.align		4
        /*0004*/ 	.word	0xffffffff
	.align		4
        /*0008*/ 	.word	index@(_ZN7cutlass13device_kernelINS_4gemm6kernel13GemmUniversalIN4cute5tupleIJiiiiEEENS1_10collective13CollectiveMmaINS1_35MainloopSm100TmaUmmaWarpSpecializedILi3ELi2ELi4ENS5_IJNS4_1CILi2EEESB_NSA_ILi1EEEEEEEENS5_IJNSA_ILi256EEENSA_ILi64EEENSA_ILi32EEEEEEaNS5_IJlSC_lEEEaSJ_NS4_8TiledMMAINS4_8MMA_AtomIJNS4_21SM100_MMA_S8_2x1SM_SSIaaiLi256ELi64ELNS4_4UMMA5MajorE0ELSO_0ELNSN_8SaturateE0EEEEEENS4_6LayoutINS5_IJSC_SC_SC_EEENS5_IJNSA_ILi0EEESU_SU_EEEEENS5_IJNS4_10UnderscoreESX_SX_EEEEENS4_28SM100_TMA_2SM_LOAD_MULTICASTENS4_14ComposedLayoutINS4_7SwizzleILi1ELi4ELi3EEENS4_18smem_ptr_flag_bitsILi8EEENSS_INS5_IJNSA_ILi8EEESH_EEENS5_IJSH_SC_EEEEEEEvNS4_8identityENS4_18SM100_TMA_2SM_LOADES1A_vS1B_EENS_8epilogue10collective18CollectiveEpilogueINS1E_23Sm100TmaWarpSpecializedILi1ELi1ELi64ELb0ELb0EEEJNS5_IJNSA_ILi128EEESG_SH_EEENS5_IJNSS_IS1J_SC_EENSS_ISG_SC_EEEEEaSJ_aSJ_NS1E_6fusion15FusionCallbacksIS1I_NS1O_17LinearCombinationIaiaiLNS_15FloatRoundStyleE2EEES1K_S1N_JEEENS4_5SM1004TMEM4LOAD26SM100_TMEM_LOAD_32dp32b64xENS4_13SM90_TMA_LOADENS11_INS12_ILi2ELi4ELi3EEES15_NSS_INS5_IJS16_SG_EEENS5_IJSG_SC_EEEEEEENS4_39AutoVectorizingCopyWithAssumedAlignmentILi128EEENS4_14SM90_TMA_STOREES23_S25_S25_EEEvvEEEEvNT_6ParamsE)
	.align		4
        /*000c*/ 	.word	index@(__assertfail)
	.align		4
        /*0010*/ 	.word	0x00000000
	.align		4
        /*0014*/ 	.word	0xfffffffe
	.align		4
        /*0018*/ 	.word	0x00000000
	.align		4
        /*001c*/ 	.word	0xfffffffd
	.align		4
        /*0020*/ 	.word	0x00000000
	.align		4
        /*0024*/ 	.word	0xfffffffc


//--------------------- .nv.constant4             --------------------------
	.section	.nv.constant4,"a",@progbits
	.align	8
	.align		8
.nv.constant4:
        /*0000*/ 	.dword	__assertfail
	.align		8
        /*0008*/ 	.dword	__unnamed_1
	.align		8
        /*0010*/ 	.dword	__unnamed_2
	.align		8
        /*0018*/ 	.dword	_ZN39_INTERNAL_f85e041d_4_k_cu_b5b5c764_93654cuda3std3__45__cpo5beginE
	.align		8
        /*0020*/ 	.dword	_ZN39_INTERNAL_f85e041d_4_k_cu_b5b5c764_93654cuda3std3__45__cpo3endE
	.align		8
        /*0028*/ 	.dword	_ZN39_INTERNAL_f85e041d_4_k_cu_b5b5c764_93654cuda3std3__45__cpo6cbeginE
	.align		8
        /*0030*/ 	.dword	_ZN39_INTERNAL_f85e041d_4_k_cu_b5b5c764_93654cuda3std3__45__cpo4cendE
	.align		8
        /*0038*/ 	.dword	_ZN39_INTERNAL_f85e041d_4_k_cu_b5b5c764_93654cuda3std3__441_GLOBAL__N__f85e041d_4_k_cu_b5b5c764_93656ignoreE
	.align		8
        /*0040*/ 	.dword	_ZN39_INTERNAL_f85e041d_4_k_cu_b5b5c764_93654cuda3std3__419piecewise_constructE
	.align		8
        /*0048*/ 	.dword	_ZN39_INTERNAL_f85e041d_4_k_cu_b5b5c764_93654cuda3std3__48in_placeE
	.align		8
        /*0050*/ 	.dword	_ZN39_INTERNAL_f85e041d_4_k_cu_b5b5c764_93654cuda3std6ranges3__45__cpo4swapE
	.align		8
        /*0058*/ 	.dword	_ZN39_INTERNAL_f85e041d_4_k_cu_b5b5c764_93654cuda3std6ranges3__45__cpo9iter_moveE
	.align		8
        /*0060*/ 	.dword	_ZN39_INTERNAL_f85e041d_4_k_cu_b5b5c764_93654cute7productE
	.align		8
        /*0068*/ 	.dword	_ZN39_INTERNAL_f85e041d_4_k_cu_b5b5c764_93654cute1_E
	.align		8
        /*0070*/ 	.dword	$str$25
	.align		8
        /*0078*/ 	.dword	$str$26
	.align		8
        /*0080*/ 	.dword	$str$27
	.align		8
        /*0088*/ 	.dword	$str$28


//--------------------- .text._ZN7cutlass13device_kernelINS_4gemm6kernel13GemmUniversalIN4cute5tupleIJiiiiEEENS1_10collective13CollectiveMmaINS1_35MainloopSm100TmaUmmaWarpSpecializedILi3ELi2ELi4ENS5_IJNS4_1CILi2EEESB_NSA_ILi1EEEEEEEENS5_IJNSA_ILi256EEENSA_ILi64EEENSA_ILi32EEEEEEaNS5_IJlSC_lEEEaSJ_NS4_8TiledMMAINS4_8MMA_AtomIJNS4_21SM100_MMA_S8_2x1SM_SSIaaiLi256ELi64ELNS4_4UMMA5MajorE0ELSO_0ELNSN_8SaturateE0EEEEEENS4_6LayoutINS5_IJSC_SC_SC_EEENS5_IJNSA_ILi0EEESU_SU_EEEEENS5_IJNS4_10UnderscoreESX_SX_EEEEENS4_28SM100_TMA_2SM_LOAD_MULTICASTENS4_14ComposedLayoutINS4_7SwizzleILi1ELi4ELi3EEENS4_18smem_ptr_flag_bitsILi8EEENSS_INS5_IJNSA_ILi8EEESH_EEENS5_IJSH_SC_EEEEEEEvNS4_8identityENS4_18SM100_TMA_2SM_LOADES1A_vS1B_EENS_8epilogue10collective18CollectiveEpilogueINS1E_23Sm100TmaWarpSpecializedILi1ELi1ELi64ELb0ELb0EEEJNS5_IJNSA_ILi128EEESG_SH_EEENS5_IJNSS_IS1J_SC_EENSS_ISG_SC_EEEEEaSJ_aSJ_NS1E_6fusion15FusionCallbacksIS1I_NS1O_17LinearCombinationIaiaiLNS_15FloatRoundStyleE2EEES1K_S1N_JEEENS4_5SM1004TMEM4LOAD26SM100_TMEM_LOAD_32dp32b64xENS4_13SM90_TMA_LOADENS11_INS12_ILi2ELi4ELi3EEES15_NSS_INS5_IJS16_SG_EEENS5_IJSG_SC_EEEEEEENS4_39AutoVectorizingCopyWithAssumedAlignmentILi128EEENS4_14SM90_TMA_STOREES23_S25_S25_EEEvvEEEEvNT_6ParamsE --------------------------
	.section	.text._ZN7cutlass13device_kernelINS_4gemm6kernel13GemmUniversalIN4cute5tupleIJiiiiEEENS1_10collective13CollectiveMmaINS1_35MainloopSm100TmaUmmaWarpSpecializedILi3ELi2ELi4ENS5_IJNS4_1CILi2EEESB_NSA_ILi1EEEEEEEENS5_IJNSA_ILi256EEENSA_ILi64EEENSA_ILi32EEEEEEaNS5_IJlSC_lEEEaSJ_NS4_8TiledMMAINS4_8MMA_AtomIJNS4_21SM100_MMA_S8_2x1SM_SSIaaiLi256ELi64ELNS4_4UMMA5MajorE0ELSO_0ELNSN_8SaturateE0EEEEEENS4_6LayoutINS5_IJSC_SC_SC_EEENS5_IJNSA_ILi0EEESU_SU_EEEEENS5_IJNS4_10UnderscoreESX_SX_EEEEENS4_28SM100_TMA_2SM_LOAD_MULTICASTENS4_14ComposedLayoutINS4_7SwizzleILi1ELi4ELi3EEENS4_18smem_ptr_flag_bitsILi8EEENSS_INS5_IJNSA_ILi8EEESH_EEENS5_IJSH_SC_EEEEEEEvNS4_8identityENS4_18SM100_TMA_2SM_LOADES1A_vS1B_EENS_8epilogue10collective18CollectiveEpilogueINS1E_23Sm100TmaWarpSpecializedILi1ELi1ELi64ELb0ELb0EEEJNS5_IJNSA_ILi128EEESG_SH_EEENS5_IJNSS_IS1J_SC_EENSS_ISG_SC_EEEEEaSJ_aSJ_NS1E_6fusion15FusionCallbacksIS1I_NS1O_17LinearCombinationIaiaiLNS_15FloatRoundStyleE2EEES1K_S1N_JEEENS4_5SM1004TMEM4LOAD26SM100_TMEM_LOAD_32dp32b64xENS4_13SM90_TMA_LOADENS11_INS12_ILi2ELi4ELi3EEES15_NSS_INS5_IJS16_SG_EEENS5_IJSG_SC_EEEEEEENS4_39AutoVectorizingCopyWithAssumedAlignmentILi128EEENS4_14SM90_TMA_STOREES23_S25_S25_EEEvvEEEEvNT_6ParamsE,"ax",@progbits
	.align	128
.text._ZN7cutlass13device_kernelINS_4gemm6kernel13GemmUniversalIN4cute5tupleIJiiiiEEENS1_10collective13CollectiveMmaINS1_35MainloopSm100TmaUmmaWarpSpecializedILi3ELi2ELi4ENS5_IJNS4_1CILi2EEESB_NSA_ILi1EEEEEEEENS5_IJNSA_ILi256EEENSA_ILi64EEENSA_ILi32EEEEEEaNS5_IJlSC_lEEEaSJ_NS4_8TiledMMAINS4_8MMA_AtomIJNS4_21SM100_MMA_S8_2x1SM_SSIaaiLi256ELi64ELNS4_4UMMA5MajorE0ELSO_0ELNSN_8SaturateE0EEEEEENS4_6LayoutINS5_IJSC_SC_SC_EEENS5_IJNSA_ILi0EEESU_SU_EEEEENS5_IJNS4_10UnderscoreESX_SX_EEEEENS4_28SM100_TMA_2SM_LOAD_MULTICASTENS4_14ComposedLayoutINS4_7SwizzleILi1ELi4ELi3EEENS4_18smem_ptr_flag_bitsILi8EEENSS_INS5_IJNSA_ILi8EEESH_EEENS5_IJSH_SC_EEEEEEEvNS4_8identityENS4_18SM100_TMA_2SM_LOADES1A_vS1B_EENS_8epilogue10collective18CollectiveEpilogueINS1E_23Sm100TmaWarpSpecializedILi1ELi1ELi64ELb0ELb0EEEJNS5_IJNSA_ILi128EEESG_SH_EEENS5_IJNSS_IS1J_SC_EENSS_ISG_SC_EEEEEaSJ_aSJ_NS1E_6fusion15FusionCallbacksIS1I_NS1O_17LinearCombinationIaiaiLNS_15FloatRoundStyleE2EEES1K_S1N_JEEENS4_5SM1004TMEM4LOAD26SM100_TMEM_LOAD_32dp32b64xENS4_13SM90_TMA_LOADENS11_INS12_ILi2ELi4ELi3EEES15_NSS_INS5_IJS16_SG_EEENS5_IJSG_SC_EEEEEEENS4_39AutoVectorizingCopyWithAssumedAlignmentILi128EEENS4_14SM90_TMA_STOREES23_S25_S25_EEEvvEEEEvNT_6ParamsE:
        .type           _ZN7cutlass13device_kernelINS_4gemm6kernel13GemmUniversalIN4cute5tupleIJiiiiEEENS1_10collective13CollectiveMmaINS1_35MainloopSm100TmaUmmaWarpSpecializedILi3ELi2ELi4ENS5_IJNS4_1CILi2EEESB_NSA_ILi1EEEEEEEENS5_IJNSA_ILi256EEENSA_ILi64EEENSA_ILi32EEEEEEaNS5_IJlSC_lEEEaSJ_NS4_8TiledMMAINS4_8MMA_AtomIJNS4_21SM100_MMA_S8_2x1SM_SSIaaiLi256ELi64ELNS4_4UMMA5MajorE0ELSO_0ELNSN_8SaturateE0EEEEEENS4_6LayoutINS5_IJSC_SC_SC_EEENS5_IJNSA_ILi0EEESU_SU_EEEEENS5_IJNS4_10UnderscoreESX_SX_EEEEENS4_28SM100_TMA_2SM_LOAD_MULTICASTENS4_14ComposedLayoutINS4_7SwizzleILi1ELi4ELi3EEENS4_18smem_ptr_flag_bitsILi8EEENSS_INS5_IJNSA_ILi8EEESH_EEENS5_IJSH_SC_EEEEEEEvNS4_8identityENS4_18SM100_TMA_2SM_LOADES1A_vS1B_EENS_8epilogue10collective18CollectiveEpilogueINS1E_23Sm100TmaWarpSpecializedILi1ELi1ELi64ELb0ELb0EEEJNS5_IJNSA_ILi128EEESG_SH_EEENS5_IJNSS_IS1J_SC_EENSS_ISG_SC_EEEEEaSJ_aSJ_NS1E_6fusion15FusionCallbacksIS1I_NS1O_17LinearCombinationIaiaiLNS_15FloatRoundStyleE2EEES1K_S1N_JEEENS4_5SM1004TMEM4LOAD26SM100_TMEM_LOAD_32dp32b64xENS4_13SM90_TMA_LOADENS11_INS12_ILi2ELi4ELi3EEES15_NSS_INS5_IJS16_SG_EEENS5_IJSG_SC_EEEEEEENS4_39AutoVectorizingCopyWithAssumedAlignmentILi128EEENS4_14SM90_TMA_STOREES23_S25_S25_EEEvvEEEEvNT_6ParamsE,@function
        .size           _ZN7cutlass13device_kernelINS_4gemm6kernel13GemmUniversalIN4cute5tupleIJiiiiEEENS1_10collective13CollectiveMmaINS1_35MainloopSm100TmaUmmaWarpSpecializedILi3ELi2ELi4ENS5_IJNS4_1CILi2EEESB_NSA_ILi1EEEEEEEENS5_IJNSA_ILi256EEENSA_ILi64EEENSA_ILi32EEEEEEaNS5_IJlSC_lEEEaSJ_NS4_8TiledMMAINS4_8MMA_AtomIJNS4_21SM100_MMA_S8_2x1SM_SSIaaiLi256ELi64ELNS4_4UMMA5MajorE0ELSO_0ELNSN_8SaturateE0EEEEEENS4_6LayoutINS5_IJSC_SC_SC_EEENS5_IJNSA_ILi0EEESU_SU_EEEEENS5_IJNS4_10UnderscoreESX_SX_EEEEENS4_28SM100_TMA_2SM_LOAD_MULTICASTENS4_14ComposedLayoutINS4_7SwizzleILi1ELi4ELi3EEENS4_18smem_ptr_flag_bitsILi8EEENSS_INS5_IJNSA_ILi8EEESH_EEENS5_IJSH_SC_EEEEEEEvNS4_8identityENS4_18SM100_TMA_2SM_LOADES1A_vS1B_EENS_8epilogue10collective18CollectiveEpilogueINS1E_23Sm100TmaWarpSpecializedILi1ELi1ELi64ELb0ELb0EEEJNS5_IJNSA_ILi128EEESG_SH_EEENS5_IJNSS_IS1J_SC_EENSS_ISG_SC_EEEEEaSJ_aSJ_NS1E_6fusion15FusionCallbacksIS1I_NS1O_17LinearCombinationIaiaiLNS_15FloatRoundStyleE2EEES1K_S1N_JEEENS4_5SM1004TMEM4LOAD26SM100_TMEM_LOAD_32dp32b64xENS4_13SM90_TMA_LOADENS11_INS12_ILi2ELi4ELi3EEES15_NSS_INS5_IJS16_SG_EEENS5_IJSG_SC_EEEEEEENS4_39AutoVectorizingCopyWithAssumedAlignmentILi128EEENS4_14SM90_TMA_STOREES23_S25_S25_EEEvvEEEEvNT_6ParamsE,(.L_x_146 - _ZN7cutlass13device_kernelINS_4gemm6kernel13GemmUniversalIN4cute5tupleIJiiiiEEENS1_10collective13CollectiveMmaINS1_35MainloopSm100TmaUmmaWarpSpecializedILi3ELi2ELi4ENS5_IJNS4_1CILi2EEESB_NSA_ILi1EEEEEEEENS5_IJNSA_ILi256EEENSA_ILi64EEENSA_ILi32EEEEEEaNS5_IJlSC_lEEEaSJ_NS4_8TiledMMAINS4_8MMA_AtomIJNS4_21SM100_MMA_S8_2x1SM_SSIaaiLi256ELi64ELNS4_4UMMA5MajorE0ELSO_0ELNSN_8SaturateE0EEEEEENS4_6LayoutINS5_IJSC_SC_SC_EEENS5_IJNSA_ILi0EEESU_SU_EEEEENS5_IJNS4_10UnderscoreESX_SX_EEEEENS4_28SM100_TMA_2SM_LOAD_MULTICASTENS4_14ComposedLayoutINS4_7SwizzleILi1ELi4ELi3EEENS4_18smem_ptr_flag_bitsILi8EEENSS_INS5_IJNSA_ILi8EEESH_EEENS5_IJSH_SC_EEEEEEEvNS4_8identityENS4_18SM100_TMA_2SM_LOADES1A_vS1B_EENS_8epilogue10collective18CollectiveEpilogueINS1E_23Sm100TmaWarpSpecializedILi1ELi1ELi64ELb0ELb0EEEJNS5_IJNSA_ILi128EEESG_SH_EEENS5_IJNSS_IS1J_SC_EENSS_ISG_SC_EEEEEaSJ_aSJ_NS1E_6fusion15FusionCallbacksIS1I_NS1O_17LinearCombinationIaiaiLNS_15FloatRoundStyleE2EEES1K_S1N_JEEENS4_5SM1004TMEM4LOAD26SM100_TMEM_LOAD_32dp32b64xENS4_13SM90_TMA_LOADENS11_INS12_ILi2ELi4ELi3EEES15_NSS_INS5_IJS16_SG_EEENS5_IJSG_SC_EEEEEEENS4_39AutoVectorizingCopyWithAssumedAlignmentILi128EEENS4_14SM90_TMA_STOREES23_S25_S25_EEEvvEEEEvNT_6ParamsE)
        .other          _ZN7cutlass13device_kernelINS_4gemm6kernel13GemmUniversalIN4cute5tupleIJiiiiEEENS1_10collective13CollectiveMmaINS1_35MainloopSm100TmaUmmaWarpSpecializedILi3ELi2ELi4ENS5_IJNS4_1CILi2EEESB_NSA_ILi1EEEEEEEENS5_IJNSA_ILi256EEENSA_ILi64EEENSA_ILi32EEEEEEaNS5_IJlSC_lEEEaSJ_NS4_8TiledMMAINS4_8MMA_AtomIJNS4_21SM100_MMA_S8_2x1SM_SSIaaiLi256ELi64ELNS4_4UMMA5MajorE0ELSO_0ELNSN_8SaturateE0EEEEEENS4_6LayoutINS5_IJSC_SC_SC_EEENS5_IJNSA_ILi0EEESU_SU_EEEEENS5_IJNS4_10UnderscoreESX_SX_EEEEENS4_28SM100_TMA_2SM_LOAD_MULTICASTENS4_14ComposedLayoutINS4_7SwizzleILi1ELi4ELi3EEENS4_18smem_ptr_flag_bitsILi8EEENSS_INS5_IJNSA_ILi8EEESH_EEENS5_IJSH_SC_EEEEEEEvNS4_8identityENS4_18SM100_TMA_2SM_LOADES1A_vS1B_EENS_8epilogue10collective18CollectiveEpilogueINS1E_23Sm100TmaWarpSpecializedILi1ELi1ELi64ELb0ELb0EEEJNS5_IJNSA_ILi128EEESG_SH_EEENS5_IJNSS_IS1J_SC_EENSS_ISG_SC_EEEEEaSJ_aSJ_NS1E_6fusion15FusionCallbacksIS1I_NS1O_17LinearCombinationIaiaiLNS_15FloatRoundStyleE2EEES1K_S1N_JEEENS4_5SM1004TMEM4LOAD26SM100_TMEM_LOAD_32dp32b64xENS4_13SM90_TMA_LOADENS11_INS12_ILi2ELi4ELi3EEES15_NSS_INS5_IJS16_SG_EEENS5_IJSG_SC_EEEEEEENS4_39AutoVectorizingCopyWithAssumedAlignmentILi128EEENS4_14SM90_TMA_STOREES23_S25_S25_EEEvvEEEEvNT_6ParamsE,@"STO_CUDA_ENTRY STV_DEFAULT"
_ZN7cutlass13device_kernelINS_4gemm6kernel13GemmUniversalIN4cute5tupleIJiiiiEEENS1_10collective13CollectiveMmaINS1_35MainloopSm100TmaUmmaWarpSpecializedILi3ELi2ELi4ENS5_IJNS4_1CILi2EEESB_NSA_ILi1EEEEEEEENS5_IJNSA_ILi256EEENSA_ILi64EEENSA_ILi32EEEEEEaNS5_IJlSC_lEEEaSJ_NS4_8TiledMMAINS4_8MMA_AtomIJNS4_21SM100_MMA_S8_2x1SM_SSIaaiLi256ELi64ELNS4_4UMMA5MajorE0ELSO_0ELNSN_8SaturateE0EEEEEENS4_6LayoutINS5_IJSC_SC_SC_EEENS5_IJNSA_ILi0EEESU_SU_EEEEENS5_IJNS4_10UnderscoreESX_SX_EEEEENS4_28SM100_TMA_2SM_LOAD_MULTICASTENS4_14ComposedLayoutINS4_7SwizzleILi1ELi4ELi3EEENS4_18smem_ptr_flag_bitsILi8EEENSS_INS5_IJNSA_ILi8EEESH_EEENS5_IJSH_SC_EEEEEEEvNS4_8identityENS4_18SM100_TMA_2SM_LOADES1A_vS1B_EENS_8epilogue10collective18CollectiveEpilogueINS1E_23Sm100TmaWarpSpecializedILi1ELi1ELi64ELb0ELb0EEEJNS5_IJNSA_ILi128EEESG_SH_EEENS5_IJNSS_IS1J_SC_EENSS_ISG_SC_EEEEEaSJ_aSJ_NS1E_6fusion15FusionCallbacksIS1I_NS1O_17LinearCombinationIaiaiLNS_15FloatRoundStyleE2EEES1K_S1N_JEEENS4_5SM1004TMEM4LOAD26SM100_TMEM_LOAD_32dp32b64xENS4_13SM90_TMA_LOADENS11_INS12_ILi2ELi4ELi3EEES15_NSS_INS5_IJS16_SG_EEENS5_IJSG_SC_EEEEEEENS4_39AutoVectorizingCopyWithAssumedAlignmentILi128EEENS4_14SM90_TMA_STOREES23_S25_S25_EEEvvEEEEvNT_6ParamsE:
[----:B------:R-:W1:Y:S01]  /*0000*/  LDC R1, c[0x0][0x37c] ;  /* 0x0000df00ff017b82 */ /* 0x000e620000000800 */
[----:B------:R-:W2:Y:S01]  /*0010*/  S2R R142, SR_TID.X ;  /* 0x00000000008e7919 */ /* 0x000ea20000002100 */
[----:B------:R-:W3:Y:S06]  /*0020*/  LDCU.64 UR8, c[0x0][0x890] ;  /* 0x00011200ff0877ac */ /* 0x000eec0008000a00 */
[----:B------:R-:W4:Y:S01]  /*0030*/  S2UR UR55, SR_CgaCtaId ;  /* 0x00000000003779c3 */ /* 0x000f220000008800 */
[----:B------:R-:W-:Y:S02]  /*0040*/  PRMT R147, RZ, 0x7610, R147 ;  /* 0x00007610ff937816 */ /* 0x000fe40000000093 */
[----:B------:R-:W-:Y:S01]  /*0050*/  ELECT P1, URZ, PT ;  /* 0x0000000000ff782f */ /* 0x000fe20003820000 */
[----:B---3--:R-:W-:-:S04]  /*0060*/  UISETP.NE.U32.AND UP0, UPT, UR8, URZ, UPT ;  /* 0x000000ff0800728c */ /* 0x008fc8000bf05070 */
[----:B------:R-:W-:Y:S02]  /*0070*/  UISETP.NE.AND.EX UP0, UPT, UR9, URZ, UPT, UP0 ;  /* 0x000000ff0900728c */ /* 0x000fe4000bf05300 */
[----:B----4-:R-:W-:Y:S02]  /*0080*/  ULOP3.LUT UR27, UR55, 0x1, URZ, 0xc0, !UPT ;  /* 0x00000001371b7892 */ /* 0x010fe4000f8ec0ff */
[----:B------:R-:W-:Y:S01]  /*0090*/  ULOP3.LUT UR28, UR55, 0x1, URZ, 0x3c, !UPT ;  /* 0x00000001371c7892 */ /* 0x000fe2000f8e3cff */
[----:B--2---:R-:W-:-:S05]  /*00a0*/  SHF.R.U32.HI R148, RZ, 0x5, R142 ;  /* 0x00000005ff947819 */ /* 0x004fca000001168e */
[----:B------:R-:W2:Y:S02]  /*00b0*/  SHFL.IDX PT, R0, R148, RZ, 0x1f ;  /* 0x00001fff94007589 */ /* 0x000ea400000e0000 */
[----:B--2---:R-:W-:Y:S01]  /*00c0*/  R2UR UR18, R0 ;  /* 0x00000000001272ca */ /* 0x004fe200000e0000 */
[----:B-1----:R-:W-:-:S14]  /*00d0*/  BRA.U UP0, `(.L_x_0) ;  /* 0x0000000100307547 */ /* 0x002fdc000b800000 */
[----:B------:R-:W1:Y:S02]  /*00e0*/  LDCU.64 UR4, c[0x0][0x888] ;  /* 0x00011100ff0477ac */ /* 0x000e640008000a00 */
[----:B-1----:R-:W-:-:S04]  /*00f0*/  UISETP.NE.U32.AND UP0, UPT, UR4, URZ, UPT ;  /* 0x000000ff0400728c */ /* 0x002fc8000bf05070 */
[----:B------:R-:W-:-:S09]  /*0100*/  UISETP.NE.AND.EX UP0, UPT, UR5, URZ, UPT, UP0 ;  /* 0x000000ff0500728c */ /* 0x000fd2000bf05300 */
[----:B------:R-:W-:Y:S05]  /*0110*/  BRA.U !UP0, `(.L_x_1) ;  /* 0x0000000108147547 */ /* 0x000fea000b800000 */
[----:B------:R-:W1:Y:S01]  /*0120*/  LDC.64 R72, c[0x0][0x888] ;  /* 0x00022200ff487b82 */ /* 0x000e620000000a00 */
[----:B------:R-:W1:Y:S02]  /*0130*/  LDCU.64 UR4, c[0x0][0x358] ;  /* 0x00006b00ff0477ac */ /* 0x000e640008000a00 */
[----:B-1----:R1:W5:Y:S01]  /*0140*/  LDG.E R72, desc[UR4][R72.64] ;  /* 0x0000000448487981 */ /* 0x002362000c1e1900 */
[----:B------:R-:W-:Y:S01]  /*0150*/  HFMA2 R147, -RZ, RZ, 0, 5.9604644775390625e-08 ;  /* 0x00000001ff937431 */ /* 0x000fe200000001ff */
[----:B------:R-:W-:Y:S05]  /*0160*/  BRA `(.L_x_0) ;  /* 0x00000000000c7947 */ /* 0x000fea0003800000 */
.L_x_1:
[----:B------:R-:W1:Y:S01]  /*0170*/  LDCU UR4, c[0x0][0x880] ;  /* 0x00011000ff0477ac */ /* 0x000e620008000800 */
[----:B------:R-:W-:Y:S01]  /*0180*/  HFMA2 R147, -RZ, RZ, 0, 5.9604644775390625e-08 ;  /* 0x00000001ff937431 */ /* 0x000fe200000001ff */
[----:B-1----:R-:W-:-:S07]  /*0190*/  MOV R72, UR4 ;  /* 0x0000000400487c02 */ /* 0x002fce0008000f00 */
.L_x_0:
[----:B------:R-:W2:Y:S02]  /*01a0*/  LDCU.64 UR4, c[0x0][0x8b0] ;  /* 0x00011600ff0477ac */ /* 0x000ea40008000a00 */
[----:B--2---:R-:W-:-:S04]  /*01b0*/  UISETP.NE.U32.AND UP0, UPT, UR4, URZ, UPT ;  /* 0x000000ff0400728c */ /* 0x004fc8000bf05070 */
[----:B------:R-:W-:-:S09]  /*01c0*/  UISETP.NE.AND.EX UP0, UPT, UR5, URZ, UPT, UP0 ;  /* 0x000000ff0500728c */ /* 0x000fd2000bf05300 */
[----:B------:R-:W-:Y:S05]  /*01d0*/  BRA.U UP0, `(.L_x_2) ;  /* 0x0000000100287547 */ /* 0x000fea000b800000 */
[----:B------:R-:W2:Y:S02]  /*01e0*/  LDCU.64 UR4, c[0x0][0x8a8] ;  /* 0x00011500ff0477ac */ /* 0x000ea40008000a00 */
[----:B--2---:R-:W-:-:S04]  /*01f0*/  UISETP.NE.U32.AND UP0, UPT, UR4, URZ, UPT ;  /* 0x000000ff0400728c */ /* 0x004fc8000bf05070 */
[----:B------:R-:W-:-:S09]  /*0200*/  UISETP.NE.AND.EX UP0, UPT, UR5, URZ, UPT, UP0 ;  /* 0x000000ff0500728c */ /* 0x000fd2000bf05300 */
[----:B------:R-:W-:Y:S05]  /*0210*/  BRA.U !UP0, `(.L_x_3) ;  /* 0x0000000108107547 */ /* 0x000fea000b800000 */
[----:B------:R-:W2:Y:S01]  /*0220*/  LDC.64 R70, c[0x0][0x8a8] ;  /* 0x00022a00ff467b82 */ /* 0x000ea20000000a00 */
[----:B------:R-:W2:Y:S02]  /*0230*/  LDCU.64 UR4, c[0x0][0x358] ;  /* 0x00006b00ff0477ac */ /* 0x000ea40008000a00 */
[----:B--2---:R2:W5:Y:S01]  /*0240*/  LDG.E R70, desc[UR4][R70.64] ;  /* 0x0000000446467981 */ /* 0x004562000c1e1900 */
[----:B------:R-:W-:Y:S05]  /*0250*/  BRA `(.L_x_2) ;  /* 0x0000000000087947 */ /* 0x000fea0003800000 */
.L_x_3:
[----:B------:R-:W2:Y:S02]  /*0260*/  LDCU UR4, c[0x0][0x8a0] ;  /* 0x00011400ff0477ac */ /* 0x000ea40008000800 */
[----:B--2---:R-:W-:Y:S02]  /*0270*/  MOV R70, UR4 ;  /* 0x0000000400467c02 */ /* 0x004fe40008000f00 */
.L_x_2:
[----:B------:R-:W-:Y:S01]  /*0280*/  IMAD.U32 R0, RZ, RZ, UR18 ;  /* 0x00000012ff007e24 */ /* 0x000fe2000f8e00ff */
[----:B------:R-:W-:Y:S04]  /*0290*/  BSSY.RECONVERGENT B0, `(.L_x_4) ;  /* 0x000000c000007945 */ /* 0x000fe80003800200 */
[C---:B------:R-:W-:Y:S02]  /*02a0*/  ISETP.NE.OR P2, PT, R0.reuse, 0x1, !P1 ;  /* 0x000000010000780c */ /* 0x040fe40004f45670 */
[----:B------:R-:W-:-:S11]  /*02b0*/  ISETP.NE.OR P0, PT, R0, 0x3, !P1 ;  /* 0x000000030000780c */ /* 0x000fd60004f05670 */
[----:B------:R-:W-:Y:S05]  /*02c0*/  @P2 BRA `(.L_x_5) ;  /* 0x0000000000202947 */ /* 0x000fea0003800000 */
[----:B------:R-:W3:Y:S02]  /*02d0*/  LDCU.64 UR4, c[0x0][0x348] ;  /* 0x00006900ff0477ac */ /* 0x000ee40008000a00 */
[----:B---3--:R-:W-:Y:S02]  /*02e0*/  UIADD3 UR6, UP1, UPT, UR4, 0x80, URZ ;  /* 0x0000008004067890 */ /* 0x008fe4000ff3e0ff */
[----:B------:R-:W-:Y:S02]  /*02f0*/  UIADD3 UR4, UP0, UPT, UR4, 0x180, URZ ;  /* 0x0000018004047890 */ /* 0x000fe4000ff1e0ff */
[----:B------:R-:W-:Y:S02]  /*0300*/  UIADD3.X UR7, UPT, UPT, URZ, UR5, URZ, UP1, !UPT ;  /* 0x00000005ff077290 */ /* 0x000fe40008ffe4ff */
[----:B------:R-:W-:-:S07]  /*0310*/  UIADD3.X UR5, UPT, UPT, URZ, UR5, URZ, UP0, !UPT ;  /* 0x00000005ff057290 */ /* 0x000fce00087fe4ff */
[----:B------:R3:W-:Y:S02]  /*0320*/  UTMACCTL.PF [UR6] ;  /* 0x00000000060079b9 */ /* 0x0007e40008040000 */
[----:B------:R3:W-:Y:S02]  /*0330*/  UTMACCTL.PF [UR4] ;  /* 0x00000000040079b9 */ /* 0x0007e40008040000 */
[----:B---3--:R-:W-:Y:S01]  /*0340*/  NOP ;  /* 0x0000000000007918 */ /* 0x008fe20000000000 */
.L_x_5:
[----:B------:R-:W-:Y:S05]  /*0350*/  BSYNC.RECONVERGENT B0 ;  /* 0x0000000000007941 */ /* 0x000fea0003800200 */
.L_x_4:
[----:B------:R-:W-:Y:S04]  /*0360*/  BSSY.RECONVERGENT B0, `(.L_x_6) ;  /* 0x000000a000007945 */ /* 0x000fe80003800200 */
        /* <DEDUP_REMOVED lines=9> */
.L_x_7:
[----:B------:R-:W-:Y:S05]  /*0400*/  BSYNC.RECONVERGENT B0 ;  /* 0x0000000000007941 */ /* 0x000fea0003800200 */
.L_x_6:
[----:B------:R-:W3:Y:S01]  /*0410*/  LDCU.64 UR4, c[0x0][0x888] ;  /* 0x00011100ff0477ac */ /* 0x000ee20008000a00 */
[----:B------:R-:W-:Y:S02]  /*0420*/  UISETP.EQ.U32.AND UP1, UPT, UR8, URZ, UPT ;  /* 0x000000ff0800728c */ /* 0x000fe4000bf22070 */
[----:B------:R-:W-:Y:S02]  /*0430*/  UPLOP3.LUT UP3, UPT, UPT, UPT, UPT, 0x80, 0x8 ;  /* 0x000000000008789c */ /* 0x000fe40003f6f070 */
[----:B---3--:R-:W-:-:S04]  /*0440*/  UISETP.NE.U32.AND UP0, UPT, UR4, URZ, UPT ;  /* 0x000000ff0400728c */ /* 0x008fc8000bf05070 */
[----:B------:R-:W-:-:S04]  /*0450*/  UISETP.NE.AND.EX UP0, UPT, UR5, URZ, UPT, UP0 ;  /* 0x000000ff0500728c */ /* 0x000fc8000bf05300 */
[----:B------:R-:W-:-:S04]  /*0460*/  UISETP.EQ.OR.EX UP2, UPT, UR9, URZ, !UP0, UP1 ;  /* 0x000000ff0900728c */ /* 0x000fc8000c742710 */
[----:B------:R-:W-:-:S05]  /*0470*/  UP2UR UR61, UPR, URZ, 0x4 ;  /* 0x00000004ff3d7883 */ /* 0x000fca0008000000 */
[----:B------:R-:W-:Y:S07]  /*0480*/  BRA.U !UP2, `(.L_x_8) ;  /* 0x000000010a207547 */ /* 0x000fee000b800000 */
[----:B-----5:R-:W-:Y:S01]  /*0490*/  R2UR UR5, R72 ;  /* 0x00000000480572ca */ /* 0x020fe200000e0000 */
[----:B------:R-:W-:Y:S02]  /*04a0*/  UISETP.NE.U32.AND UP1, UPT, UR8, URZ, UPT ;  /* 0x000000ff0800728c */ /* 0x000fe4000bf25070 */
[----:B------:R-:W-:Y:S02]  /*04b0*/  USEL UR4, URZ, 0xffffffff, UP0 ;  /* 0xffffffffff047887 */ /* 0x000fe40008000000 */
[----:B------:R-:W-:-:S08]  /*04c0*/  UISETP.NE.AND.EX UP1, UPT, UR9, URZ, UPT, UP1 ;  /* 0x000000ff0900728c */ /* 0x000fd0000bf25310 */
[----:B------:R-:W-:-:S04]  /*04d0*/  UISETP.NE.AND UP0, UPT, UR5, URZ, UPT ;  /* 0x000000ff0500728c */ /* 0x000fc8000bf05270 */
[----:B------:R-:W-:-:S04]  /*04e0*/  @!UP1 USEL UR4, URZ, 0xffffffff, UP0 ;  /* 0xffffffffff049887 */ /* 0x000fc80008000000 */
[----:B------:R-:W-:-:S04]  /*04f0*/  ULOP3.LUT UR4, UR4, 0x1, URZ, 0xc0, !UPT ;  /* 0x0000000104047892 */ /* 0x000fc8000f8ec0ff */
[----:B------:R-:W-:-:S11]  /*0500*/  UISETP.NE.U32.AND UP3, UPT, UR4, 0x1, UPT ;  /* 0x000000010400788c */ /* 0x000fd6000bf65070 */
.L_x_8:
[----:B------:R-:W3:Y:S01]  /*0510*/  SHFL.IDX PT, R0, R148, RZ, 0x1f ;  /* 0x00001fff94007589 */ /* 0x000ee200000e0000 */
[----:B------:R-:W-:-:S04]  /*0520*/  UISETP.NE.AND UP0, UPT, UR18, 0x2, UPT ;  /* 0x000000021200788c */ /* 0x000fc8000bf05270 */
[----:B------:R-:W-:Y:S02]  /*0530*/  UISETP.EQ.AND UP1, UPT, UR27, URZ, !UP0 ;  /* 0x000000ff1b00728c */ /* 0x000fe4000c722270 */
[----:B------:R-:W-:-:S04]  /*0540*/  USEL UR34, URZ, 0x1, UP0 ;  /* 0x00000001ff227887 */ /* 0x000fc80008000000 */
[----:B------:R-:W-:Y:S02]  /*0550*/  PLOP3.LUT P3, PT, P1, PT, UP1, 0x80, 0x8 ;  /* 0x000000000008781c */ /* 0x000fe40000f6f018 */
[----:B---3--:R-:W-:-:S13]  /*0560*/  ISETP.NE.AND P0, PT, R0, RZ, PT ;  /* 0x000000ff0000720c */ /* 0x008fda0003f05270 */
[----:B------:R-:W-:Y:S05]  /*0570*/  @P0 BRA `(.L_x_9) ;  /* 0x00000000004c0947 */ /* 0x000fea0003800000 */
[----:B------:R-:W-:Y:S01]  /*0580*/  UMOV UR4, 0x400 ;  /* 0x0000040000047882 */ /* 0x000fe20000000000 */
[----:B------:R-:W-:Y:S01]  /*0590*/  UMOV UR8, 0x1 ;  /* 0x0000000100087882 */ /* 0x000fe20000000000 */
[----:B------:R-:W-:Y:S01]  /*05a0*/  UMOV UR6, 0x2 ;  /* 0x0000000200067882 */ /* 0x000fe20000000000 */
[----:B------:R-:W-:Y:S02]  /*05b0*/  ULEA UR4, UR55, UR4, 0x18 ;  /* 0x0000000437047291 */ /* 0x000fe4000f8ec0ff */
[----:B------:R-:W-:-:S04]  /*05c0*/  UIADD3 UR8, UPT, UPT, -UR8, 0x100000, URZ ;  /* 0x0010000008087890 */ /* 0x000fc8000fffe1ff */
[----:B------:R-:W-:Y:S02]  /*05d0*/  USHF.L.U32 UR9, UR8, 0xb, URZ ;  /* 0x0000000b08097899 */ /* 0x000fe400080006ff */
[----:B------:R-:W-:Y:S02]  /*05e0*/  USHF.L.U32 UR8, UR8, 0x1, URZ ;  /* 0x0000000108087899 */ /* 0x000fe400080006ff */
[----:B------:R-:W-:-:S04]  /*05f0*/  UIADD3 UR6, UPT, UPT, -UR6, 0x100000, URZ ;  /* 0x0010000006067890 */ /* 0x000fc8000fffe1ff */
[----:B------:R-:W-:Y:S02]  /*0600*/  USHF.L.U32 UR7, UR6, 0xb, URZ ;  /* 0x0000000b06077899 */ /* 0x000fe400080006ff */
[----:B------:R-:W-:Y:S01]  /*0610*/  USHF.L.U32 UR6, UR6, 0x1, URZ ;  /* 0x0000000106067899 */ /* 0x000fe200080006ff */
[----:B------:R-:W-:Y:S01]  /*0620*/  ELECT P0, URZ, PT ;  /* 0x0000000000ff782f */ /* 0x000fe20003800000 */
[----:B------:R-:W3:Y:S02]  /*0630*/  FENCE.VIEW.ASYNC.S ;  /* 0x00000000000073c6 */ /* 0x000ee40000000000 */
[----:B---3--:R3:W4:Y:S08]  /*0640*/  SYNCS.EXCH.64 URZ, [UR4], UR8 ;  /* 0x0000000804ff75b2 */ /* 0x0087300008000100 */
[----:B------:R3:W1:Y:S01]  /*0650*/  SYNCS.EXCH.64 URZ, [UR4+0x18], UR6 ;  /* 0x0000180604ff75b2 */ /* 0x0006620008000100 */
[----:B------:R3:W1:Y:S01]  /*0660*/  SYNCS.EXCH.64 URZ, [UR4+0x8], UR8 ;  /* 0x0000080804ff75b2 */ /* 0x0006620008000100 */
[----:B------:R3:W1:Y:S01]  /*0670*/  SYNCS.EXCH.64 URZ, [UR4+0x20], UR6 ;  /* 0x0000200604ff75b2 */ /* 0x0006620008000100 */
[----:B------:R3:W1:Y:S01]  /*0680*/  SYNCS.EXCH.64 URZ, [UR4+0x10], UR8 ;  /* 0x0000100804ff75b2 */ /* 0x0006620008000100 */
[----:B------:R3:W1:Y:S01]  /*0690*/  SYNCS.EXCH.64 URZ, [UR4+0x28], UR6 ;  /* 0x0000280604ff75b2 */ /* 0x0006620008000100 */
[----:B------:R-:W-:Y:S01]  /*06a0*/  NOP ;  /* 0x0000000000007918 */ /* 0x000fe20000000000 */
.L_x_9:
[----:B------:R-:W2:Y:S01]  /*06b0*/  SHFL.IDX PT, R0, R148, RZ, 0x1f ;  /* 0x00001fff94007589 */ /* 0x000ea200000e0000 */
[----:B------:R-:W-:Y:S01]  /*06c0*/  NOP ;  /* 0x0000000000007918 */ /* 0x000fe20000000000 */
[----:B--2---:R-:W-:-:S13]  /*06d0*/  ISETP.NE.AND P0, PT, R0, 0x1, PT ;  /* 0x000000010000780c */ /* 0x004fda0003f05270 */
[----:B------:R-:W-:Y:S05]  /*06e0*/  @P0 BRA `(.L_x_10) ;  /* 0x00000000003c0947 */ /* 0x000fea0003800000 */
[----:B---3--:R-:W-:Y:S01]  /*06f0*/  UMOV UR4, 0x400 ;  /* 0x0000040000047882 */ /* 0x008fe20000000000 */
        /* <DEDUP_REMOVED lines=10> */
[----:B------:R-:W2:Y:S02]  /*07a0*/  FENCE.VIEW.ASYNC.S ;  /* 0x00000000000073c6 */ /* 0x000ea40000000000 */
[----:B--2---:R2:W3:Y:S08]  /*07b0*/  SYNCS.EXCH.64 URZ, [UR4+0x30], UR8 ;  /* 0x0000300804ff75b2 */ /* 0x0044f00008000100 */
[----:B------:R2:W1:Y:S01]  /*07c0*/  SYNCS.EXCH.64 URZ, [UR4+0x38], UR6 ;  /* 0x0000380604ff75b2 */ /* 0x0004620008000100 */
[----:B------:R-:W-:Y:S01]  /*07d0*/  NOP ;  /* 0x0000000000007918 */ /* 0x000fe20000000000 */
.L_x_10:
[----:B------:R-:W4:Y:S01]  /*07e0*/  SHFL.IDX PT, R0, R148, RZ, 0x1f ;  /* 0x00001fff94007589 */ /* 0x000f2200000e0000 */
[----:B------:R-:W-:Y:S01]  /*07f0*/  NOP ;  /* 0x0000000000007918 */ /* 0x000fe20000000000 */
[----:B----4-:R-:W-:-:S13]  /*0800*/  ISETP.NE.AND P0, PT, R0, 0x3, PT ;  /* 0x000000030000780c */ /* 0x010fda0003f05270 */
[----:B------:R-:W-:Y:S05]  /*0810*/  @P0 BRA `(.L_x_11) ;  /* 0x00000000002c0947 */ /* 0x000fea0003800000 */
[----:B--23--:R-:W-:Y:S01]  /*0820*/  UMOV UR6, 0x400 ;  /* 0x0000040000067882 */ /* 0x00cfe20000000000 */
[----:B------:R-:W-:Y:S01]  /*0830*/  UMOV UR4, 0x20 ;  /* 0x0000002000047882 */ /* 0x000fe20000000000 */
[----:B------:R-:W-:Y:S02]  /*0840*/  ULEA UR6, UR55, UR6, 0x18 ;  /* 0x0000000637067291 */ /* 0x000fe4000f8ec0ff */
[----:B------:R-:W-:-:S04]  /*0850*/  UIADD3 UR4, UPT, UPT, -UR4, 0x100000, URZ ;  /* 0x0010000004047890 */ /* 0x000fc8000fffe1ff */
[----:B------:R-:W-:Y:S02]  /*0860*/  USHF.L.U32 UR5, UR4, 0xb, URZ ;  /* 0x0000000b04057899 */ /* 0x000fe400080006ff */
[----:B------:R-:W-:Y:S01]  /*0870*/  USHF.L.U32 UR4, UR4, 0x1, URZ ;  /* 0x0000000104047899 */ /* 0x000fe200080006ff */
[----:B------:R-:W-:Y:S01]  /*0880*/  ELECT P0, URZ, PT ;  /* 0x0000000000ff782f */ /* 0x000fe20003800000 */
[----:B------:R-:W2:Y:S10]  /*0890*/  FENCE.VIEW.ASYNC.S ;  /* 0x00000000000073c6 */ /* 0x000eb40000000000 */
[----:B--2---:R4:W2:Y:S01]  /*08a0*/  SYNCS.EXCH.64 URZ, [UR6+0x40], UR4 ;  /* 0x0000400406ff75b2 */ /* 0x0048a20008000100 */
[----:B------:R4:W3:Y:S02]  /*08b0*/  SYNCS.EXCH.64 URZ, [UR6+0x48], UR4 ;  /* 0x0000480406ff75b2 */ /* 0x0008e40008000100 */
[----:B----4-:R-:W-:Y:S01]  /*08c0*/  NOP ;  /* 0x0000000000007918 */ /* 0x010fe20000000000 */
.L_x_11:
[----:B------:R-:W4:Y:S01]  /*08d0*/  SHFL.IDX PT, R0, R148, RZ, 0x1f ;  /* 0x00001fff94007589 */ /* 0x000f2200000e0000 */
[----:B------:R-:W-:Y:S01]  /*08e0*/  NOP ;  /* 0x0000000000007918 */ /* 0x000fe20000000000 */
[----:B----4-:R-:W-:-:S13]  /*08f0*/  ISETP.NE.AND P0, PT, R0, 0x4, PT ;  /* 0x000000040000780c */ /* 0x010fda0003f05270 */
[----:B------:R-:W-:Y:S05]  /*0900*/  @P0 BRA `(.L_x_12) ;  /* 0x0000000000480947 */ /* 0x000fea0003800000 */
[----:B--23--:R-:W-:Y:S01]  /*0910*/  UMOV UR4, 0x3a0 ;  /* 0x000003a000047882 */ /* 0x00cfe20000000000 */
[----:B------:R-:W-:Y:S01]  /*0920*/  UMOV UR6, 0x400 ;  /* 0x0000040000067882 */ /* 0x000fe20000000000 */
[----:B------:R-:W-:Y:S01]  /*0930*/  USEL UR4, UR4, 0x320, UP3 ;  /* 0x0000032004047887 */ /* 0x000fe20009800000 */
        /* <DEDUP_REMOVED lines=10> */
[----:B--2---:R4:W2:Y:S08]  /*09e0*/  SYNCS.EXCH.64 URZ, [UR6+0x50], UR8 ;  /* 0x0000500806ff75b2 */ /* 0x0048b00008000100 */
[----:B------:R4:W3:Y:S01]  /*09f0*/  SYNCS.EXCH.64 URZ, [UR6+0x60], UR4 ;  /* 0x0000600406ff75b2 */ /* 0x0008e20008000100 */
[----:B------:R4:W1:Y:S01]  /*0a00*/  SYNCS.EXCH.64 URZ, [UR6+0x58], UR8 ;  /* 0x0000580806ff75b2 */ /* 0x0008620008000100 */
[----:B------:R4:W1:Y:S02]  /*0a10*/  SYNCS.EXCH.64 URZ, [UR6+0x68], UR4 ;  /* 0x0000680406ff75b2 */ /* 0x0008640008000100 */
[----:B----4-:R-:W-:Y:S01]  /*0a20*/  NOP ;  /* 0x0000000000007918 */ /* 0x010fe20000000000 */
.L_x_12:
[----:B------:R-:W4:Y:S01]  /*0a30*/  SHFL.IDX PT, R0, R148, RZ, 0x1f ;  /* 0x00001fff94007589 */ /* 0x000f2200000e0000 */
[----:B------:R-:W-:Y:S01]  /*0a40*/  NOP ;  /* 0x0000000000007918 */ /* 0x000fe20000000000 */
[----:B----4-:R-:W-:-:S13]  /*0a50*/  ISETP.NE.AND P0, PT, R0, 0x5, PT ;  /* 0x000000050000780c */ /* 0x010fda0003f05270 */
[----:B------:R-:W-:Y:S05]  /*0a60*/  @P0 BRA `(.L_x_13) ;  /* 0x0000000000540947 */ /* 0x000fea0003800000 */
[----:B--23--:R-:W-:Y:S01]  /*0a70*/  UMOV UR4, 0x400 ;  /* 0x0000040000047882 */ /* 0x00cfe20000000000 */
        /* <DEDUP_REMOVED lines=14> */
[----:B------:R4:W1:Y:S01]  /*0b60*/  SYNCS.EXCH.64 URZ, [UR4+0x98], UR8 ;  /* 0x0000980804ff75b2 */ /* 0x0008620008000100 */
[----:B------:R4:W1:Y:S01]  /*0b70*/  SYNCS.EXCH.64 URZ, [UR4+0x80], UR6 ;  /* 0x0000800604ff75b2 */ /* 0x0008620008000100 */
[----:B------:R4:W1:Y:S01]  /*0b80*/  SYNCS.EXCH.64 URZ, [UR4+0xa0], UR8 ;  /* 0x0000a00804ff75b2 */ /* 0x0008620008000100 */
[----:B------:R4:W1:Y:S01]  /*0b90*/  SYNCS.EXCH.64 URZ, [UR4+0x88], UR6 ;  /* 0x0000880604ff75b2 */ /* 0x0008620008000100 */
[----:B------:R4:W1:Y:S02]  /*0ba0*/  SYNCS.EXCH.64 URZ, [UR4+0xa8], UR8 ;  /* 0x0000a80804ff75b2 */ /* 0x0008640008000100 */
[----:B----4-:R-:W-:Y:S01]  /*0bb0*/  NOP ;  /* 0x0000000000007918 */ /* 0x010fe20000000000 */
.L_x_13:
[----:B------:R-:W4:Y:S01]  /*0bc0*/  SHFL.IDX PT, R0, R148, RZ, 0x1f ;  /* 0x00001fff94007589 */ /* 0x000f2200000e0000 */
[----:B------:R-:W-:Y:S01]  /*0bd0*/  ISETP.NE.OR P1, PT, RZ, UR18, !P1 ;  /* 0x00000012ff007c0c */ /* 0x000fe2000cf25670 */
        /* <DEDUP_REMOVED lines=12> */
[----:B------:R4:W3:Y:S01]  /*0ca0*/  SYNCS.EXCH.64 URZ, [UR4+0xc0], UR6 ;  /* 0x0000c00604ff75b2 */ /* 0x0008e20008000100 */
[----:B------:R4:W1:Y:S01]  /*0cb0*/  SYNCS.EXCH.64 URZ, [UR4+0xb8], UR6 ;  /* 0x0000b80604ff75b2 */ /* 0x0008620008000100 */
[----:B------:R4:W1:Y:S02]  /*0cc0*/  SYNCS.EXCH.64 URZ, [UR4+0xc8], UR6 ;  /* 0x0000c80604ff75b2 */ /* 0x0008640008000100 */
[----:B----4-:R-:W-:Y:S01]  /*0cd0*/  NOP ;  /* 0x0000000000007918 */ /* 0x010fe20000000000 */
.L_x_14:
[----:B------:R-:W-:Y:S01]  /*0ce0*/  VOTEU.ALL UP0, P1 ;  /* 0x0000000000ff7886 */ /* 0x000fe20000800000 */
[----:B--23--:R-:W-:Y:S01]  /*0cf0*/  UMOV UR4, 0x20 ;  /* 0x0000002000047882 */ /* 0x00cfe20000000000 */
[----:B------:R-:W2:Y:S01]  /*0d00*/  LDCU UR7, c[0x0][0x36c] ;  /* 0x00006d80ff0777ac */ /* 0x000ea20008000800 */
[----:B------:R-:W-:Y:S01]  /*0d10*/  NOP ;  /* 0x0000000000007918 */ /* 0x000fe20000000000 */
[----:B------:R-:W-:Y:S01]  /*0d20*/  LOP3.LUT R0, R142, 0x1f, RZ, 0xc0, !PT ;  /* 0x0000001f8e007812 */ /* 0x000fe200078ec0ff */
[----:B------:R-:W-:Y:S01]  /*0d30*/  @!UP0 UMOV UR6, 0x400 ;  /* 0x0000040000068882 */ /* 0x000fe20000000000 */
[----:B------:R-:W-:-:S04]  /*0d40*/  @!UP0 UIADD3 UR4, UPT, UPT, -UR4, 0x100000, URZ ;  /* 0x0010000004048890 */ /* 0x000fc8000fffe1ff */
[----:B------:R-:W-:Y:S02]  /*0d50*/  @!UP0 USHF.L.U32 UR5, UR4, 0xb, URZ ;  /* 0x0000000b04058899 */ /* 0x000fe400080006ff */
[----:B------:R-:W-:Y:S02]  /*0d60*/  @!UP0 USHF.L.U32 UR4, UR4, 0x1, URZ ;  /* 0x0000000104048899 */ /* 0x000fe400080006ff */
[----:B------:R-:W-:Y:S01]  /*0d70*/  @!UP0 ULEA UR6, UR55, UR6, 0x18 ;  /* 0x0000000637068291 */ /* 0x000fe2000f8ec0ff */
[----:B------:R-:W-:Y:S01]  /*0d80*/  VOTEU.ALL UP0, P1 ;  /* 0x0000000000ff7886 */ /* 0x000fe20000800000 */
[----:B------:R-:W-:Y:S02]  /*0d90*/  UISETP.NE.AND UP4, UPT, UR18, URZ, UPT ;  /* 0x000000ff1200728c */ /* 0x000fe4000bf85270 */
[----:B--2---:R-:W-:Y:S01]  /*0da0*/  UISETP.EQ.U32.AND UP5, UPT, UR7, 0x1, UPT ;  /* 0x000000010700788c */ /* 0x004fe2000bfa2070 */
[----:B------:R-:W2:Y:S07]  /*0db0*/  FENCE.VIEW.ASYNC.S ;  /* 0x00000000000073c6 */ /* 0x000eae0000000000 */
[----:B--2---:R2:W3:Y:S01]  /*0dc0*/  @!UP0 SYNCS.EXCH.64 URZ, [UR6+0xd0], UR4 ;  /* 0x0000d00406ff85b2 */ /* 0x0044e20008000100 */
[----:B------:R-:W-:Y:S05]  /*0dd0*/  BRA.U !UP5, `(.L_x_15) ;  /* 0x000000010d087547 */ /* 0x000fea000b800000 */
[----:B-1-3--:R-:W-:Y:S01]  /*0de0*/  UCGABAR_ARV ;  /* 0x00000000000079c7 */ /* 0x00afe20008000000 */
[----:B------:R-:W-:Y:S05]  /*0df0*/  BRA `(.L_x_16) ;  /* 0x0000000000047947 */ /* 0x000fea0003800000 */
.L_x_15:
[----:B-1-3--:R-:W-:Y:S01]  /*0e00*/  NOP ;  /* 0x0000000000007918 */ /* 0x00afe20000000000 */
.L_x_16:
[----:B------:R-:W1:Y:S01]  /*0e10*/  S2UR UR29, SR_CTAID.X ;  /* 0x00000000001d79c3 */ /* 0x000e620000002500 */
[----:B------:R-:W-:-:S05]  /*0e20*/  CS2R.32 R3, SR_CgaSize ;  /* 0x0000000000037805 */ /* 0x000fca0000008a00 */
[----:B------:R-:W-:-:S05]  /*0e30*/  IMAD R3, R3, -0xa0, RZ ;  /* 0xffffff6003037824 */ /* 0x000fca00078e02ff */
[----:B--2---:R-:W-:-:S14]  /*0e40*/  R2UR UR5, R3 ;  /* 0x00000000030572ca */ /* 0x004fdc00000e0000 */
[----:B------:R-:W2:Y:S01]  /*0e50*/  LDCU UR5, c[0x0][UR5+0x2b0] ;  /* 0x00005600050577ac */ /* 0x000ea20008000800 */
[----:B------:R-:W-:-:S05]  /*0e60*/  CS2R.32 R3, SR_CgaSize ;  /* 0x0000000000037805 */ /* 0x000fca0000008a00 */
[----:B------:R-:W-:-:S05]  /*0e70*/  IMAD R3, R3, -0xa0, RZ ;  /* 0xffffff6003037824 */ /* 0x000fca00078e02ff */
[----:B------:R-:W-:-:S14]  /*0e80*/  R2UR UR4, R3 ;  /* 0x00000000030472ca */ /* 0x000fdc00000e0000 */
[----:B------:R-:W3:Y:S01]  /*0e90*/  LDCU UR4, c[0x0][UR4+0x2b4] ;  /* 0x00005680040477ac */ /* 0x000ee20008000800 */
[----:B------:R-:W4:Y:S01]  /*0ea0*/  S2UR UR7, SR_CTAID.Y ;  /* 0x00000000000779c3 */ /* 0x000f220000002600 */
[----:B------:R-:W3:Y:S01]  /*0eb0*/  LDCU UR19, c[0x0][0xb24] ;  /* 0x00016480ff1377ac */ /* 0x000ee20008000800 */
[----:B------:R-:W-:-:S05]  /*0ec0*/  CS2R.32 R3, SR_CgaSize ;  /* 0x0000000000037805 */ /* 0x000fca0000008a00 */
[----:B------:R-:W-:-:S05]  /*0ed0*/  IMAD R3, R3, -0xa0, RZ ;  /* 0xffffff6003037824 */ /* 0x000fca00078e02ff */
[----:B------:R-:W-:-:S14]  /*0ee0*/  R2UR UR60, R3 ;  /* 0x00000000033c72ca */ /* 0x000fdc00000e0000 */
[----:B------:R-:W3:Y:S01]  /*0ef0*/  LDCU UR60, c[0x0][UR60+0x2a0] ;  /* 0x000054003c3c77ac */ /* 0x000ee20008000800 */
[----:B------:R-:W1:Y:S01]  /*0f00*/  S2UR UR36, SR_CTAID.Z ;  /* 0x00000000002479c3 */ /* 0x000e620000002700 */
[----:B------:R-:W-:-:S05]  /*0f10*/  CS2R.32 R3, SR_CgaSize ;  /* 0x0000000000037805 */ /* 0x000fca0000008a00 */
[----:B------:R-:W-:-:S05]  /*0f20*/  IMAD R3, R3, -0xa0, RZ ;  /* 0xffffff6003037824 */ /* 0x000fca00078e02ff */
[----:B------:R-:W-:-:S14]  /*0f30*/  R2UR UR57, R3 ;  /* 0x00000000033972ca */ /* 0x000fdc00000e0000 */
[----:B------:R-:W3:Y:S01]  /*0f40*/  LDCU UR57, c[0x0][UR57+0x2a4] ;  /* 0x00005480393977ac */ /* 0x000ee20008000800 */
[----:B------:R-:W-:Y:S02]  /*0f50*/  UISETP.GT.U32.AND UP0, UPT, UR27, 0xffff, UPT ;  /* 0x0000ffff1b00788c */ /* 0x000fe4000bf04070 */
[----:B------:R-:W-:Y:S01]  /*0f60*/  USHF.L.U32 UR24, UR55, 0xa, URZ ;  /* 0x0000000a37187899 */ /* 0x000fe200080006ff */
[----:B-1----:R-:W-:Y:S01]  /*0f70*/  I2FP.F32.U32 R3, UR29 ;  /* 0x0000001d00037c45 */ /* 0x002fe20008201000 */
[----:B------:R-:W-:Y:S01]  /*0f80*/  UMOV UR31, 0x5 ;  /* 0x00000005001f7882 */ /* 0x000fe20000000000 */
[----:B------:R-:W1:Y:S03]  /*0f90*/  LDCU UR40, c[0x0][0xb24] ;  /* 0x00016480ff2877ac */ /* 0x000e660008000800 */
[----:B--2---:R-:W-:Y:S01]  /*0fa0*/  FMUL R3, R3, UR5 ;  /* 0x0000000503037c20 */ /* 0x004fe20008400000 */
[----:B------:R-:W-:Y:S01]  /*0fb0*/  USEL UR5, UR27, 0xffff, !UP0 ;  /* 0x0000ffff1b057887 */ /* 0x000fe2000c000000 */
[----:B----4-:R-:W-:Y:S01]  /*0fc0*/  I2FP.F32.U32 R2, UR7 ;  /* 0x0000000700027c45 */ /* 0x010fe20008201000 */
[----:B------:R-:W2:Y:S03]  /*0fd0*/  LDCU UR30, c[0x0][0xb30] ;  /* 0x00016600ff1e77ac */ /* 0x000ea60008000800 */
[----:B------:R-:W4:Y:S01]  /*0fe0*/  F2I.U32.TRUNC.NTZ R3, R3 ;  /* 0x0000000300037305 */ /* 0x000f22000020f000 */
[----:B---3--:R-:W-:Y:S01]  /*0ff0*/  FMUL R2, R2, UR4 ;  /* 0x0000000402027c20 */ /* 0x008fe20008400000 */
[----:B------:R-:W-:-:S02]  /*1000*/  ULOP3.LUT UR25, UR5, 0xffff, URZ, 0xc0, !UPT ;  /* 0x0000ffff05197892 */ /* 0x000fc4000f8ec0ff */
[----:B------:R-:W-:Y:S01]  /*1010*/  UISETP.GE.AND UP2, UPT, UR19, 0x1, UPT ;  /* 0x000000011300788c */ /* 0x000fe2000bf46270 */
[----:B------:R-:W-:-:S03]  /*1020*/  UMOV UR46, UR7 ;  /* 0x00000007002e7c82 */ /* 0x000fc60008000000 */
[----:B------:R-:W3:Y:S01]  /*1030*/  F2I.U32.TRUNC.NTZ R2, R2 ;  /* 0x0000000200027305 */ /* 0x000ee2000020f000 */
[----:B------:R-:W-:Y:S01]  /*1040*/  UMOV UR45, UR29 ;  /* 0x0000001d002d7c82 */ /* 0x000fe20008000000 */
[----:B----4-:R-:W-:Y:S02]  /*1050*/  R2UR UR4, R3 ;  /* 0x00000000030472ca */ /* 0x010fe400000e0000 */
[----:B------:R-:W-:Y:S02]  /*1060*/  PRMT R3, RZ, 0x7610, R3 ;  /* 0x00007610ff037816 */ /* 0x000fe40000000003 */
[----:B---3--:R-:W-:Y:S02]  /*1070*/  R2UR UR6, R2 ;  /* 0x00000000020672ca */ /* 0x008fe400000e0000 */
[----:B------:R-:W-:-:S07]  /*1080*/  PRMT R2, RZ, 0x7610, R2 ;  /* 0x00007610ff027816 */ /* 0x000fce0000000002 */
[----:B------:R-:W-:-:S04]  /*1090*/  UIADD3 UR5, UPT, UPT, -UR4, URZ, URZ ;  /* 0x000000ff04057290 */ /* 0x000fc8000fffe1ff */
[----:B------:R-:W-:Y:S02]  /*10a0*/  UIMAD UR60, UR60, UR5, UR29 ;  /* 0x000000053c3c72a4 */ /* 0x000fe4000f8e021d */
[----:B------:R-:W-:-:S04]  /*10b0*/  UIADD3 UR4, UPT, UPT, -UR6, URZ, URZ ;  /* 0x000000ff06047290 */ /* 0x000fc8000fffe1ff */
[----:B------:R-:W-:Y:S01]  /*10c0*/  UIMAD UR57, UR57, UR4, UR7 ;  /* 0x00000004393972a4 */ /* 0x000fe2000f8e0207 */
[----:B-12---:R-:W-:Y:S11]  /*10d0*/  BRA.U UP4, `(.L_x_17) ;  /* 0x00000001043c7547 */ /* 0x006ff6000b800000 */
[----:B------:R-:W-:Y:S02]  /*10e0*/  UISETP.GT.U32.AND UP0, UPT, UR60, 0x1, UPT ;  /* 0x000000013c00788c */ /* 0x000fe4000bf04070 */
[----:B------:R-:W-:Y:S02]  /*10f0*/  ULOP3.LUT UR4, UR60, 0xfffffffe, URZ, 0xc0, !UPT ;  /* 0xfffffffe3c047892 */ /* 0x000fe4000f8ec0ff */
[----:B------:R-:W-:Y:S02]  /*1100*/  UISETP.NE.AND UP1, UPT, UR57, URZ, UP0 ;  /* 0x000000ff3900728c */ /* 0x000fe40008725270 */
[----:B------:R-:W-:Y:S02]  /*1110*/  UISETP.NE.AND UP0, UPT, UR57, 0x1, UP0 ;  /* 0x000000013900788c */ /* 0x000fe40008705270 */
[----:B------:R-:W-:Y:S02]  /*1120*/  USEL UR7, URZ, 0x1, UP1 ;  /* 0x00000001ff077887 */ /* 0x000fe40008800000 */
[----:B------:R-:W-:-:S02]  /*1130*/  USEL UR6, URZ, 0x4, UP0 ;  /* 0x00000004ff067887 */ /* 0x000fc40008000000 */
[----:B------:R-:W-:Y:S02]  /*1140*/  USEL UR5, URZ, 0x2, UP1 ;  /* 0x00000002ff057887 */ /* 0x000fe40008800000 */
[----:B------:R-:W-:Y:S02]  /*1150*/  ULEA UR4, UR57, UR4, 0x1 ;  /* 0x0000000439047291 */ /* 0x000fe4000f8e08ff */
[----:B------:R-:W-:Y:S02]  /*1160*/  USEL UR8, URZ, 0x8, UP0 ;  /* 0x00000008ff087887 */ /* 0x000fe40008000000 */
[----:B------:R-:W-:-:S03]  /*1170*/  UIADD3 UR5, UPT, UPT, UR5, UR6, UR7 ;  /* 0x0000000605057290 */ /* 0x000fc6000fffe007 */
[----:B------:R-:W-:Y:S01]  /*1180*/  UMOV UR6, 0x3 ;  /* 0x0000000300067882 */ /* 0x000fe20000000000 */
[----:B------:R-:W-:Y:S02]  /*1190*/  UIADD3 UR5, UPT, UPT, UR5, UR8, URZ ;  /* 0x0000000805057290 */ /* 0x000fe4000fffe0ff */
[----:B------:R-:W-:-:S04]  /*11a0*/  USHF.L.U32 UR4, UR6, UR4, URZ ;  /* 0x0000000406047299 */ /* 0x000fc800080006ff */
[----:B------:R-:W-:Y:S02]  /*11b0*/  MOV R3, UR5 ;  /* 0x0000000500037c02 */ /* 0x000fe40008000f00 */
[----:B------:R-:W-:Y:S02]  /*11c0*/  MOV R2, UR4 ;  /* 0x0000000400027c02 */ /* 0x000fe40008000f00 */
.L_x_17:
[----:B------:R-:W-:Y:S05]  /*11d0*/  BRA.U !UP2, `(.L_x_18) ;  /* 0x000000010ad47547 */ /* 0x000fea000b800000 */
[----:B------:R-:W1:Y:S01]  /*11e0*/  LDCU.128 UR20, c[0x0][0xb10] ;  /* 0x00016200ff1477ac */ /* 0x000e620008000c00 */
[----:B------:R-:W2:Y:S01]  /*11f0*/  LDCU UR6, c[0x0][0x370] ;  /* 0x00006e00ff0677ac */ /* 0x000ea20008000800 */
[----:B------:R-:W3:Y:S01]  /*1200*/  LDCU UR5, c[0x0][0x374] ;  /* 0x00006e80ff0577ac */ /* 0x000ee20008000800 */
[----:B------:R-:W4:Y:S01]  /*1210*/  LDCU UR26, c[0x0][0xb0c] ;  /* 0x00016180ff1a77ac */ /* 0x000f220008000800 */
[----:B------:R-:W4:Y:S01]  /*1220*/  LDCU UR4, c[0x0][0xb20] ;  /* 0x00016400ff0477ac */ /* 0x000f220008000800 */
[----:B------:R-:W4:Y:S01]  /*1230*/  LDCU.64 UR8, c[0x0][0xb28] ;  /* 0x00016500ff0877ac */ /* 0x000f220008000a00 */
[----:B-1----:R-:W-:Y:S02]  /*1240*/  UISETP.NE.AND UP0, UPT, UR22, 0x1, UPT ;  /* 0x000000011600788c */ /* 0x002fe4000bf05270 */
[----:B---3--:R-:W-:Y:S02]  /*1250*/  UIMAD.WIDE.U32 UR10, UR5, UR23, URZ ;  /* 0x00000017050a72a5 */ /* 0x008fe4000f8e00ff */
[----:B--2---:R-:W-:-:S02]  /*1260*/  UIMAD.WIDE.U32 UR12, UR6, UR20, URZ ;  /* 0x00000014060c72a5 */ /* 0x004fc4000f8e00ff */
[----:B----4-:R-:W-:Y:S02]  /*1270*/  UISETP.NE.AND UP1, UPT, UR26, 0x1, UPT ;  /* 0x000000011a00788c */ /* 0x010fe4000bf25270 */
[----:B------:R-:W-:Y:S01]  /*1280*/  UISETP.NE.AND UP2, UPT, UR19, 0x1, UPT ;  /* 0x000000011300788c */ /* 0x000fe2000bf45270 */
[----:B------:R-:W-:Y:S02]  /*1290*/  UMOV UR10, UR11 ;  /* 0x0000000b000a7c82 */ /* 0x000fe40008000000 */
[----:B------:R-:W-:Y:S01]  /*12a0*/  UMOV UR12, UR13 ;  /* 0x0000000d000c7c82 */ /* 0x000fe20008000000 */
[----:B------:R-:W-:Y:S02]  /*12b0*/  @UP0 USHF.R.U32.HI UR5, URZ, UR4, UR10 ;  /* 0x00000004ff050299 */ /* 0x000fe4000801160a */
[----:B------:R-:W-:Y:S02]  /*12c0*/  UIMAD.WIDE.U32 UR16, UR46, UR23, URZ ;  /* 0x000000172e1072a5 */ /* 0x000fe4000f8e00ff */
[----:B------:R-:W-:-:S02]  /*12d0*/  UIMAD.WIDE.U32 UR10, UR5, UR8, URZ ;  /* 0x00000008050a72a5 */ /* 0x000fc4000f8e00ff */
[----:B------:R-:W-:Y:S02]  /*12e0*/  @UP1 USHF.R.U32.HI UR6, URZ, UR21, UR12 ;  /* 0x00000015ff061299 */ /* 0x000fe4000801160c */
[----:B------:R-:W-:Y:S02]  /*12f0*/  UIMAD.WIDE.U32 UR14, UR29, UR20, URZ ;  /* 0x000000141d0e72a5 */ /* 0x000fe4000f8e00ff */
[----:B------:R-:W-:Y:S01]  /*1300*/  UIMAD.WIDE.U32 UR12, UR6, UR8, URZ ;  /* 0x00000008060c72a5 */ /* 0x000fe2000f8e00ff */
[----:B------:R-:W-:Y:S01]  /*1310*/  UMOV UR16, UR17 ;  /* 0x0000001100107c82 */ /* 0x000fe20008000000 */
[----:B------:R-:W-:Y:S01]  /*1320*/  UMOV UR10, UR11 ;  /* 0x0000000b000a7c82 */ /* 0x000fe20008000000 */
[----:B------:R-:W-:Y:S02]  /*1330*/  USHF.R.U32.HI UR16, URZ, UR4, UR16 ;  /* 0x00000004ff107299 */ /* 0x000fe40008011610 */
[----:B------:R-:W-:Y:S02]  /*1340*/  @UP2 USHF.R.U32.HI UR5, URZ, UR9, UR10 ;  /* 0x00000009ff052299 */ /* 0x000fe4000801160a */
[----:B------:R-:W-:Y:S01]  /*1350*/  UMOV UR7, UR13 ;  /* 0x0000000d00077c82 */ /* 0x000fe20008000000 */
[----:B------:R-:W-:Y:S01]  /*1360*/  UMOV UR14, UR15 ;  /* 0x0000000f000e7c82 */ /* 0x000fe20008000000 */
[----:B------:R-:W-:-:S02]  /*1370*/  @UP2 USHF.R.U32.HI UR6, URZ, UR9, UR7 ;  /* 0x00000009ff062299 */ /* 0x000fc40008011607 */
[----:B------:R-:W-:Y:S02]  /*1380*/  USHF.R.U32.HI UR14, URZ, UR21, UR14 ;  /* 0x00000015ff0e7299 */ /* 0x000fe4000801160e */
[----:B------:R-:W-:Y:S02]  /*1390*/  USEL UR4, UR46, UR16, !UP0 ;  /* 0x000000102e047287 */ /* 0x000fe4000c000000 */
[----:B------:R-:W-:Y:S02]  /*13a0*/  UIMAD UR7, UR5, UR19, URZ ;  /* 0x00000013050772a4 */ /* 0x000fe4000f8e02ff */
[----:B------:R-:W-:Y:S02]  /*13b0*/  USEL UR5, UR29, UR14, !UP1 ;  /* 0x0000000e1d057287 */ /* 0x000fe4000c800000 */
[----:B------:R-:W-:Y:S02]  /*13c0*/  UIMAD UR12, UR6, UR19, URZ ;  /* 0x00000013060c72a4 */ /* 0x000fe4000f8e02ff */
[----:B------:R-:W-:-:S02]  /*13d0*/  UISETP.GE.AND UP0, UPT, UR4, UR7, UPT ;  /* 0x000000070400728c */ /* 0x000fc4000bf06270 */
[----:B------:R-:W-:Y:S02]  /*13e0*/  UIMAD.WIDE.U32 UR10, UR4, UR8, URZ ;  /* 0x00000008040a72a5 */ /* 0x000fe4000f8e00ff */
[----:B------:R-:W-:Y:S02]  /*13f0*/  UISETP.GE.OR UP0, UPT, UR5, UR12, UP0 ;  /* 0x0000000c0500728c */ /* 0x000fe40008706670 */
[----:B------:R-:W-:Y:S02]  /*1400*/  UIMAD.WIDE.U32 UR12, UR5, UR8, URZ ;  /* 0x00000008050c72a5 */ /* 0x000fe4000f8e00ff */
[----:B------:R-:W-:Y:S01]  /*1410*/  UIADD3 UR10, UPT, UPT, -UR4, URZ, URZ ;  /* 0x000000ff040a7290 */ /* 0x000fe2000fffe1ff */
[----:B------:R-:W-:Y:S01]  /*1420*/  UMOV UR8, UR11 ;  /* 0x0000000b00087c82 */ /* 0x000fe20008000000 */
[----:B------:R-:W-:Y:S02]  /*1430*/  UIADD3 UR45, UPT, UPT, -UR5, URZ, URZ ;  /* 0x000000ff052d7290 */ /* 0x000fe4000fffe1ff */
[----:B------:R-:W-:-:S03]  /*1440*/  USHF.R.U32.HI UR8, URZ, UR9, UR8 ;  /* 0x00000009ff087299 */ /* 0x000fc60008011608 */
[----:B------:R-:W-:Y:S01]  /*1450*/  @!UP0 UMOV UR7, UR13 ;  /* 0x0000000d00078c82 */ /* 0x000fe20008000000 */
[----:B------:R-:W-:Y:S02]  /*1460*/  UIMAD UR46, UR22, UR10, UR46 ;  /* 0x0000000a162e72a4 */ /* 0x000fe4000f8e022e */
[----:B------:R-:W-:Y:S02]  /*1470*/  USEL UR8, UR4, UR8, !UP2 ;  /* 0x0000000804087287 */ /* 0x000fe4000d000000 */
[----:B------:R-:W-:Y:S02]  /*1480*/  @!UP0 USHF.R.U32.HI UR7, URZ, UR9, UR7 ;  /* 0x00000009ff078299 */ /* 0x000fe40008011607 */
[----:B------:R-:W-:Y:S02]  /*1490*/  UIADD3 UR9, UPT, UPT, -UR8, URZ, URZ ;  /* 0x000000ff08097290 */ /* 0x000fe4000fffe1ff */
[----:B------:R-:W-:Y:S02]  /*14a0*/  @!UP0 USEL UR7, UR5, UR7, !UP2 ;  /* 0x0000000705078287 */ /* 0x000fe4000d000000 */
[----:B------:R-:W-:-:S02]  /*14b0*/  UIMAD UR9, UR19, UR9, UR4 ;  /* 0x00000009130972a4 */ /* 0x000fc4000f8e0204 */
[----:B------:R-:W-:Y:S02]  /*14c0*/  @!UP0 UIADD3 UR8, UPT, UPT, UR8, -UR7, URZ ;  /* 0x8000000708088290 */ /* 0x000fe4000fffe0ff */
[----:B------:R-:W-:Y:S02]  /*14d0*/  @!UP0 UIMAD UR6, UR9, UR6, UR7 ;  /* 0x00000006090682a4 */ /* 0x000fe4000f8e0207 */
[----:B------:R-:W-:Y:S02]  /*14e0*/  @!UP0 UIMAD UR4, UR8, UR19, UR5 ;  /* 0x00000013080482a4 */ /* 0x000fe4000f8e0205 */
[----:B------:R-:W-:Y:S02]  /*14f0*/  UIMAD UR45, UR26, UR45, UR29 ;  /* 0x0000002d1a2d72a4 */ /* 0x000fe4000f8e021d */
[----:B------:R-:W-:Y:S01]  /*1500*/  UIMAD UR46, UR4, UR22, UR46 ;  /* 0x00000016042e72a4 */ /* 0x000fe2000f8e022e */
[----:B------:R-:W-:Y:S02]  /*1510*/  @!UP0 UMOV UR5, UR6 ;  /* 0x0000000600058c82 */ /* 0x000fe40008000000 */
[----:B------:R-:W-:-:S12]  /*1520*/  UIMAD UR45, UR5, UR26, UR45 ;  /* 0x0000001a052d72a4 */ /* 0x000fd8000f8e022d */
.L_x_18:
[----:B------:R-:W-:Y:S02]  /*1530*/  UISETP.NE.AND UP1, UPT, UR30, 0x1, UPT ;  /* 0x000000011e00788c */ /* 0x000fe4000bf25270 */
[----:B------:R-:W-:Y:S02]  /*1540*/  UISETP.NE.AND UP0, UPT, UR18, 0x2, UPT ;  /* 0x000000021200788c */ /* 0x000fe4000bf05270 */
[----:B------:R-:W-:Y:S02]  /*1550*/  ULOP3.LUT UR24, UR24, 0x800, URZ, 0xc0, !UPT ;  /* 0x0000080018187892 */ /* 0x000fe4000f8ec0ff */
[----:B------:R-:W-:-:S03]  /*1560*/  USHF.L.U32 UR21, UR31, UR25, URZ ;  /* 0x000000191f157299 */ /* 0x000fc600080006ff */
[----:B------:R-:W-:Y:S09]  /*1570*/  BRA.U UP1, `(.L_x_19) ;  /* 0x0000000101447547 */ /* 0x000ff2000b800000 */
[----:B------:R-:W1:Y:S01]  /*1580*/  LDCU.128 UR8, c[0x0][0xb10] ;  /* 0x00016200ff0877ac */ /* 0x000e620008000c00 */
[----:B------:R-:W2:Y:S01]  /*1590*/  LDCU UR12, c[0x0][0xb0c] ;  /* 0x00016180ff0c77ac */ /* 0x000ea20008000800 */
[----:B------:R-:W3:Y:S01]  /*15a0*/  LDCU UR13, c[0x0][0xb20] ;  /* 0x00016400ff0d77ac */ /* 0x000ee20008000800 */
[----:B-1----:R-:W-:Y:S02]  /*15b0*/  UIMAD.WIDE.U32 UR6, UR45, UR8, URZ ;  /* 0x000000082d0672a5 */ /* 0x002fe4000f8e00ff */
[----:B------:R-:W-:Y:S02]  /*15c0*/  UIMAD.WIDE.U32 UR4, UR46, UR11, URZ ;  /* 0x0000000b2e0472a5 */ /* 0x000fe4000f8e00ff */
[----:B--2---:R-:W-:Y:S02]  /*15d0*/  UISETP.NE.AND UP2, UPT, UR12, 0x1, UPT ;  /* 0x000000010c00788c */ /* 0x004fe4000bf45270 */
[----:B------:R-:W-:Y:S01]  /*15e0*/  UISETP.NE.AND UP1, UPT, UR10, 0x1, UPT ;  /* 0x000000010a00788c */ /* 0x000fe2000bf25270 */
[----:B------:R-:W-:-:S02]  /*15f0*/  UMOV UR6, UR7 ;  /* 0x0000000700067c82 */ /* 0x000fc40008000000 */
[----:B------:R-:W-:Y:S01]  /*1600*/  UMOV UR4, UR5 ;  /* 0x0000000500047c82 */ /* 0x000fe20008000000 */
[----:B------:R-:W-:Y:S02]  /*1610*/  USHF.R.U32.HI UR6, URZ, UR9, UR6 ;  /* 0x00000009ff067299 */ /* 0x000fe40008011606 */
[----:B---3--:R-:W-:Y:S02]  /*1620*/  USHF.R.U32.HI UR4, URZ, UR13, UR4 ;  /* 0x0000000dff047299 */ /* 0x008fe40008011604 */
[----:B------:R-:W-:Y:S02]  /*1630*/  USEL UR5, UR45, UR6, !UP2 ;  /* 0x000000062d057287 */ /* 0x000fe4000d000000 */
[----:B------:R-:W-:-:S04]  /*1640*/  USEL UR4, UR46, UR4, !UP1 ;  /* 0x000000042e047287 */ /* 0x000fc8000c800000 */
[----:B------:R-:W-:Y:S02]  /*1650*/  UIADD3 UR6, UPT, UPT, -UR4, UR5, URZ ;  /* 0x0000000504067290 */ /* 0x000fe4000fffe1ff */
[----:B------:R-:W-:Y:S02]  /*1660*/  UIADD3 UR4, UPT, UPT, UR4, -UR5, URZ ;  /* 0x8000000504047290 */ /* 0x000fe4000fffe0ff */
[----:B------:R-:W-:Y:S02]  /*1670*/  UIMAD UR46, UR6, UR10, UR46 ;  /* 0x0000000a062e72a4 */ /* 0x000fe4000f8e022e */
[----:B------:R-:W-:-:S12]  /*1680*/  UIMAD UR45, UR4, UR12, UR45 ;  /* 0x0000000c042d72a4 */ /* 0x000fd8000f8e022d */
.L_x_19:
[----:B------:R-:W-:Y:S05]  /*1690*/  BRA.U !UP5, `(.L_x_20) ;  /* 0x000000010d0c7547 */ /* 0x000fea000b800000 */
[----:B------:R-:W-:Y:S01]  /*16a0*/  UCGABAR_WAIT ;  /* 0x0000000000007dc7 */ /* 0x000fe20008000000 */
[----:B------:R-:W-:Y:S01]  /*16b0*/  CCTL.IVALL ;  /* 0x00000000ff00798f */ /* 0x000fe20002000000 */
[----:B------:R-:W-:Y:S05]  /*16c0*/  BRA `(.L_x_21) ;  /* 0x0000000000047947 */ /* 0x000fea0003800000 */
.L_x_20:
[----:B------:R-:W-:Y:S06]  /*16d0*/  BAR.SYNC.DEFER_BLOCKING 0x0 ;  /* 0x0000000000007b1d */ /* 0x000fec0000010000 */
.L_x_21:
[----:B------:R-:W-:Y:S05]  /*16e0*/  BRA.U UP0, `(.L_x_22) ;  /* 0x0000001100c47547 */ /* 0x000fea000b800000 */
[----:B------:R-:W1:Y:S01]  /*16f0*/  LDCU UR6, c[0x0][0x38c] ;  /* 0x00007180ff0677ac */ /* 0x000e620008000800 */
[----:B------:R-:W-:Y:S01]  /*1700*/  PLOP3.LUT P1, PT, PT, PT, UP3, 0x80, 0x8 ;  /* 0x000000000008781c */ /* 0x000fe20003f2f038 */
[----:B------:R-:W-:Y:S01]  /*1710*/  IMAD.MOV.U32 R12, RZ, RZ, 0x1 ;  /* 0x00000001ff0c7424 */ /* 0x000fe200078e00ff */
[----:B------:R-:W-:Y:S01]  /*1720*/  ISETP.NE.AND P2, PT, R0, RZ, P3 ;  /* 0x000000ff0000720c */ /* 0x000fe20001f45270 */
[----:B------:R-:W-:Y:S01]  /*1730*/  USHF.L.U32 UR7, UR29, 0x7, URZ ;  /* 0x000000071d077899 */ /* 0x000fe200080006ff */
[----:B------:R-:W-:Y:S01]  /*1740*/  PLOP3.LUT P1, PT, P1, PT, PT, 0x8, 0x80 ;  /* 0x000000000080781c */ /* 0x000fe20000f2e170 */
[----:B------:R-:W-:Y:S01]  /*1750*/  USHF.L.U32 UR48, UR29, 0x5, URZ ;  /* 0x000000051d307899 */ /* 0x000fe200080006ff */
[----:B------:R-:W-:Y:S01]  /*1760*/  CS2R R10, SRZ ;  /* 0x00000000000a7805 */ /* 0x000fe2000001ff00 */
[----:B------:R-:W-:Y:S01]  /*1770*/  UISETP.NE.AND UP1, UPT, UR18, URZ, UPT ;  /* 0x000000ff1200728c */ /* 0x000fe2000bf25270 */
[----:B------:R-:W-:Y:S01]  /*1780*/  IMAD.MOV.U32 R9, RZ, RZ, RZ ;  /* 0x000000ffff097224 */ /* 0x000fe200078e00ff */
[----:B------:R-:W2:Y:S01]  /*1790*/  LDCU UR39, c[0x0][0x370] ;  /* 0x00006e00ff2777ac */ /* 0x000ea20008000800 */
[----:B------:R-:W-:Y:S01]  /*17a0*/  IMAD.MOV.U32 R8, RZ, RZ, 0x1 ;  /* 0x00000001ff087424 */ /* 0x000fe200078e00ff */
[----:B------:R-:W3:Y:S01]  /*17b0*/  LDCU.64 UR26, c[0x0][0x348] ;  /* 0x00006900ff1a77ac */ /* 0x000ee20008000a00 */
[----:B-1----:R-:W-:-:S02]  /*17c0*/  UIADD3 UR5, UPT, UPT, UR6, 0x1f, URZ ;  /* 0x0000001f06057890 */ /* 0x002fc4000fffe0ff */
[----:B------:R-:W-:Y:S02]  /*17d0*/  UIADD3 UR49, UPT, UPT, UR6, 0x3e, URZ ;  /* 0x0000003e06317890 */ /* 0x000fe4000fffe0ff */
[----:B------:R-:W-:Y:S01]  /*17e0*/  USHF.R.S32.HI UR4, URZ, 0x1f, UR5 ;  /* 0x0000001fff047899 */ /* 0x000fe20008011405 */
[----:B------:R-:W1:Y:S03]  /*17f0*/  LDCU UR38, c[0x0][0x374] ;  /* 0x00006e80ff2677ac */ /* 0x000e660008000800 */
[----:B------:R-:W-:Y:S02]  /*1800*/  ULEA.HI UR4, UR4, UR5, URZ, 0x5 ;  /* 0x0000000504047291 */ /* 0x000fe4000f8f28ff */
[----:B------:R-:W-:Y:S02]  /*1810*/  UIADD3 UR5, UPT, UPT, UR6, -0x1, URZ ;  /* 0xffffffff06057890 */ /* 0x000fe4000fffe0ff */
[----:B------:R-:W-:-:S02]  /*1820*/  USHF.R.S32.HI UR42, URZ, 0x5, UR4 ;  /* 0x00000005ff2a7899 */ /* 0x000fc40008011404 */
[----:B------:R-:W-:Y:S02]  /*1830*/  UISETP.GE.U32.AND UP2, UPT, UR5, -0x3f, UPT ;  /* 0xffffffc10500788c */ /* 0x000fe4000bf46070 */
[----:B------:R-:W-:Y:S02]  /*1840*/  UISETP.LT.U32.AND UP0, UPT, UR42, 0x3, UPT ;  /* 0x000000032a00788c */ /* 0x000fe4000bf01070 */
[----:B------:R-:W-:Y:S02]  /*1850*/  ULOP3.LUT UR5, UR7, 0x80, URZ, 0xc0, !UPT ;  /* 0x0000008007057892 */ /* 0x000fe4000f8ec0ff */
[----:B------:R-:W-:Y:S02]  /*1860*/  USEL UR41, UR42, 0x3, UP0 ;  /* 0x000000032a297887 */ /* 0x000fe40008000000 */
[----:B------:R-:W-:Y:S02]  /*1870*/  ULEA.HI UR44, UR24, UR5, URZ, 0x1b ;  /* 0x00000005182c7291 */ /* 0x000fe4000f8fd8ff */
[----:B------:R-:W-:-:S02]  /*1880*/  UIADD3 UR4, UPT, UPT, UR41, -0x1, URZ ;  /* 0xffffffff29047890 */ /* 0x000fc4000fffe0ff */
[----:B------:R-:W-:Y:S02]  /*1890*/  @UP2 UIADD3 UR4, UPT, UPT, UR41, URZ, URZ ;  /* 0x000000ff29042290 */ /* 0x000fe4000fffe0ff */
[----:B------:R-:W-:Y:S02]  /*18a0*/  ULOP3.LUT UR48, UR48, 0x20, URZ, 0xc0, !UPT ;  /* 0x0000002030307892 */ /* 0x000fe4000f8ec0ff */
[----:B------:R-:W-:Y:S02]  /*18b0*/  USEL UR25, UR34, 0x2, UP1 ;  /* 0x0000000222197887 */ /* 0x000fe40008800000 */
[----:B------:R-:W-:Y:S02]  /*18c0*/  UIADD3 UR47, UPT, UPT, UR42, -UR41, URZ ;  /* 0x800000292a2f7290 */ /* 0x000fe4000fffe0ff */
[----:B------:R-:W-:Y:S02]  /*18d0*/  UIADD3 UR28, UPT, UPT, UR4, 0x1, URZ ;  /* 0x00000001041c7890 */ /* 0x000fe4000fffe0ff */
[----:B------:R-:W-:Y:S01]  /*18e0*/  UIADD3 UR43, UPT, UPT, -UR4, URZ, URZ ;  /* 0x000000ff042b7290 */ /* 0x000fe2000fffe1ff */
[----:B-123--:R-:W-:-:S11]  /*18f0*/  UMOV UR5, URZ ;  /* 0x000000ff00057c82 */ /* 0x00efd60008000000 */
.L_x_42:
[----:B------:R-:W-:Y:S01]  /*1900*/  UISETP.NE.AND UP0, UPT, UR55, URZ, UPT ;  /* 0x000000ff3700728c */ /* 0x000fe2000bf05270 */
[----:B------:R-:W1:Y:S08]  /*1910*/  S2UR UR55, SR_CgaCtaId ;  /* 0x00000000003779c3 */ /* 0x000e700000008800 */
[----:B------:R-:W-:Y:S05]  /*1920*/  BRA.U UP0, `(.L_x_23) ;  /* 0x0000000100347547 */ /* 0x000fea000b800000 */
[----:B------:R-:W2:Y:S01]  /*1930*/  S2R R0, SR_CgaCtaId ;  /* 0x0000000000007919 */ /* 0x000ea20000008800 */
[----:B------:R-:W-:-:S04]  /*1940*/  MOV R2, 0x400 ;  /* 0x0000040000027802 */ /* 0x000fc80000000f00 */
[----:B--2---:R-:W-:Y:S02]  /*1950*/  LEA R0, R0, R2, 0x18 ;  /* 0x0000000200007211 */ /* 0x004fe400078ec0ff */
[----:B------:R-:W-:-:S03]  /*1960*/  SHF.L.U32 R2, R8, 0x1f, RZ ;  /* 0x0000001f08027819 */ /* 0x000fc600000006ff */
[----:B------:R-:W-:-:S04]  /*1970*/  IMAD R0, R9, 0x8, R0 ;  /* 0x0000000809007824 */ /* 0x000fc800078e0200 */
[----:B------:R-:W2:Y:S02]  /*1980*/  SYNCS.PHASECHK.TRANS64.TRYWAIT P0, [R0+URZ+0xc0], R2 ;  /* 0x0000c002000075a7 */ /* 0x000ea400080011ff */
[----:B--2---:R-:W-:Y:S05]  /*1990*/  @!P0 BRA `(.L_x_24) ;  /* 0x0000005800d88947 */ /* 0x004fea0003800000 */
.L_x_112:
[----:B------:R-:W-:Y:S01]  /*19a0*/  VIADD R9, R9, 0x1 ;  /* 0x0000000109097836 */ /* 0x000fe20000000000 */
[----:B------:R2:W-:Y:S04]  /*19b0*/  SYNCS.ARRIVE.TRANS64.A1T0 RZ, [R0+URZ+0xb0], RZ ;  /* 0x0000b0ff00ff79a7 */ /* 0x0005e800081000ff */
[----:B------:R-:W-:-:S04]  /*19c0*/  ISETP.NE.AND P0, PT, R9, 0x2, PT ;  /* 0x000000020900780c */ /* 0x000fc80003f05270 */
[----:B------:R-:W-:Y:S02]  /*19d0*/  SEL R9, R9, RZ, P0 ;  /* 0x000000ff09097207 */ /* 0x000fe40000000000 */
[----:B--2---:R-:W-:-:S04]  /*19e0*/  SEL R0, RZ, 0x1, P0 ;  /* 0x00000001ff007807 */ /* 0x004fc80000000000 */
[----:B------:R-:W-:-:S07]  /*19f0*/  LOP3.LUT R8, R8, R0, RZ, 0x3c, !PT ;  /* 0x0000000008087212 */ /* 0x000fce00078e3cff */
.L_x_23:
[----:B------:R-:W-:Y:S01]  /*1a00*/  UMOV UR6, 0x400 ;  /* 0x0000040000067882 */ /* 0x000fe20000000000 */
[----:B------:R-:W-:Y:S01]  /*1a10*/  SHF.L.U32 R0, R12, 0x1f, RZ ;  /* 0x0000001f0c007819 */ /* 0x000fe200000006ff */
[----:B-1----:R-:W-:Y:S02]  /*1a20*/  ULEA UR6, UR55, UR6, 0x18 ;  /* 0x0000000637067291 */ /* 0x002fe4000f8ec0ff */
[----:B------:R-:W-:Y:S02]  /*1a30*/  UISETP.GE.U32.AND UP0, UPT, UR49, 0x3f, UPT ;  /* 0x0000003f3100788c */ /* 0x000fe4000bf06070 */
[----:B------:R-:W-:Y:S02]  /*1a40*/  ULEA UR4, UR5, UR6, 0x3 ;  /* 0x0000000605047291 */ /* 0x000fe4000f8e18ff */
[----:B------:R-:W-:Y:S01]  /*1a50*/  ULEA UR11, UR46, UR48, 0x6 ;  /* 0x000000302e0b7291 */ /* 0x000fe2000f8e30ff */
[----:B------:R-:W-:-:S06]  /*1a60*/  UMOV UR7, URZ ;  /* 0x000000ff00077c82 */ /* 0x000fcc0008000000 */
[----:B------:R1:W2:Y:S01]  /*1a70*/  SYNCS.PHASECHK.TRANS64.TRYWAIT P0, [UR4+0x18], R0 ;  /* 0x00001800ff0075a7 */ /* 0x0002a20008001104 */
[----:B------:R-:W-:-:S04]  /*1a80*/  ULEA.HI UR4, UR45, UR45, URZ, 0x1 ;  /* 0x0000002d2d047291 */ /* 0x000fc8000f8f08ff */
[----:B------:R-:W-:-:S04]  /*1a90*/  USHF.L.U32 UR4, UR4, 0x7, URZ ;  /* 0x0000000704047899 */ /* 0x000fc800080006ff */
[----:B------:R-:W-:-:S04]  /*1aa0*/  ULOP3.LUT UR35, UR4, 0xffffff00, URZ, 0xc0, !UPT ;  /* 0xffffff0004237892 */ /* 0x000fc8000f8ec0ff */
[----:B------:R-:W-:Y:S01]  /*1ab0*/  UIADD3 UR35, UPT, UPT, UR44, UR35, URZ ;  /* 0x000000232c237290 */ /* 0x000fe2000fffe0ff */
[----:B------:R-:W-:Y:S11]  /*1ac0*/  BRA.U !UP0, `(.L_x_25) ;  /* 0x0000000108c47547 */ /* 0x000ff6000b800000 */
[----:B------:R-:W-:Y:S01]  /*1ad0*/  UMOV UR13, UR43 ;  /* 0x0000002b000d7c82 */ /* 0x000fe20008000000 */
[----:B------:R-:W-:Y:S01]  /*1ae0*/  UMOV UR4, UR5 ;  /* 0x0000000500047c82 */ /* 0x000fe20008000000 */
[----:B------:R-:W-:-:S05]  /*1af0*/  UMOV UR34, URZ ;  /* 0x000000ff00227c82 */ /* 0x000fca0008000000 */
.L_x_31:
[----:B------:R-:W-:Y:S01]  /*1b00*/  ULEA UR33, UR4, UR6, 0x3 ;  /* 0x0000000604217291 */ /* 0x000fe2000f8e18ff */
[----:B--2---:R-:W-:Y:S01]  /*1b10*/  @P3 MOV R2, 0x2800 ;  /* 0x0000280000023802 */ /* 0x004fe20000000f00 */
[----:B--234-:R-:W-:Y:S10]  /*1b20*/  @P0 BRA `(.L_x_26) ;  /* 0x00000000000c0947 */ /* 0x01cff40003800000 */
[----:B------:R-:W-:-:S04]  /*1b30*/  SHF.L.U32 R3, R12, 0x1f, RZ ;  /* 0x0000001f0c037819 */ /* 0x000fc800000006ff */
[----:B------:R-:W2:Y:S02]  /*1b40*/  SYNCS.PHASECHK.TRANS64.TRYWAIT P0, [UR33+0x18], R3 ;  /* 0x00001803ff0075a7 */ /* 0x000ea40008001121 */
[----:B--2---:R-:W-:Y:S05]  /*1b50*/  @!P0 BRA `(.L_x_27) ;  /* 0x00000058007c8947 */ /* 0x004fea0003800000 */
.L_x_26:
[----:B------:R2:W-:Y:S01]  /*1b60*/  @P3 SYNCS.ARRIVE.TRANS64 RZ, [UR33], R2 ;  /* 0x00000002ffff39a7 */ /* 0x0005e20008000021 */
[----:B------:R-:W-:Y:S02]  /*1b70*/  ULOP3.LUT UR5, UR25, 0x2, URZ, 0xfc, !UPT ;  /* 0x0000000219057892 */ /* 0x000fe4000f8efcff */
[----:B------:R-:W-:Y:S02]  /*1b80*/  UIADD3 UR13, UPT, UPT, UR13, 0x1, URZ ;  /* 0x000000010d0d7890 */ /* 0x000fe4000fffe0ff */
[----:B------:R-:W-:Y:S02]  /*1b90*/  UISETP.NE.AND UP0, UPT, UR5, 0x2, UPT ;  /* 0x000000020500788c */ /* 0x000fe4000bf05270 */
[----:B------:R-:W-:-:S07]  /*1ba0*/  UISETP.NE.AND UP2, UPT, UR13, 0x1, UPT ;  /* 0x000000010d00788c */ /* 0x000fce000bf45270 */
[----:B------:R-:W-:Y:S05]  /*1bb0*/  BRA.U UP0, `(.L_x_28) ;  /* 0x0000000100047547 */ /* 0x000fea000b800000 */
[----:B------:R-:W-:Y:S05]  /*1bc0*/  BPT.TRAP 0x1 ;  /* 0x000000040000795c */ /* 0x000fea0000300000 */
.L_x_28:
[----:B------:R-:W-:Y:S04]  /*1bd0*/  BSSY.RECONVERGENT B0, `(.L_x_29) ;  /* 0x0000003000007945 */ /* 0x000fe80003800200 */
[----:B------:R-:W-:Y:S05]  /*1be0*/  @!P2 BRA `(.L_x_30) ;  /* 0x000000000004a947 */ /* 0x000fea0003800000 */
[----:B------:R-:W-:Y:S05]  /*1bf0*/  BPT.TRAP 0x1 ;  /* 0x000000040000795c */ /* 0x000fea0000300000 */
.L_x_30:
[----:B------:R-:W-:Y:S05]  /*1c00*/  BSYNC.RECONVERGENT B0 ;  /* 0x0000000000007941 */ /* 0x000fea0003800200 */
.L_x_29:
[----:B------:R-:W-:Y:S02]  /*1c10*/  UIADD3 UR5, UPT, UPT, UR4, 0x1, URZ ;  /* 0x0000000104057890 */ /* 0x000fe4000fffe0ff */
[----:B------:R-:W-:Y:S02]  /*1c20*/  ULEA UR32, UR4, UR24, 0xc ;  /* 0x0000001804207291 */ /* 0x000fe4000f8e60ff */
[----:B------:R-:W-:Y:S02]  /*1c30*/  UISETP.NE.AND UP0, UPT, UR5, 0x3, UPT ;  /* 0x000000030500788c */ /* 0x000fe4000bf05270 */
[----:B------:R-:W-:Y:S02]  /*1c40*/  UIADD3 UR16, UP1, UPT, UR26, 0x80, URZ ;  /* 0x000000801a107890 */ /* 0x000fe4000ff3e0ff */
[----:B------:R-:W-:Y:S02]  /*1c50*/  USEL UR8, URZ, 0x1, UP0 ;  /* 0x00000001ff087887 */ /* 0x000fe40008000000 */
[----:B------:R-:W-:-:S02]  /*1c60*/  USEL UR5, UR5, URZ, UP0 ;  /* 0x000000ff05057287 */ /* 0x000fc40008000000 */
[----:B------:R-:W-:Y:S02]  /*1c70*/  UIADD3 UR14, UP0, UPT, UR26, 0x180, URZ ;  /* 0x000001801a0e7890 */ /* 0x000fe4000ff1e0ff */
[----:B------:R-:W-:Y:S01]  /*1c80*/  LOP3.LUT R12, R12, UR8, RZ, 0x3c, !PT ;  /* 0x000000080c0c7c12 */ /* 0x000fe2000f8e3cff */
[----:B------:R-:W-:Y:S02]  /*1c90*/  ULEA UR8, UR4, UR6, 0xa ;  /* 0x0000000604087291 */ /* 0x000fe4000f8e50ff */
[----:B------:R-:W-:Y:S01]  /*1ca0*/  ULEA UR7, UR5, UR6, 0x3 ;  /* 0x0000000605077291 */ /* 0x000fe2000f8e18ff */
[----:B-1----:R-:W-:Y:S01]  /*1cb0*/  SHF.L.U32 R0, R12, 0x1f, RZ ;  /* 0x0000001f0c007819 */ /* 0x002fe200000006ff */
[----:B------:R-:W-:Y:S02]  /*1cc0*/  ULOP3.LUT UR33, UR33, 0xfefffff8, URZ, 0xc0, !UPT ;  /* 0xfefffff821217892 */ /* 0x000fe4000f8ec0ff */
[----:B------:R-:W-:Y:S02]  /*1cd0*/  UIADD3.X UR17, UPT, UPT, URZ, UR27, URZ, UP1, !UPT ;  /* 0x0000001bff117290 */ /* 0x000fe40008ffe4ff */
[----:B------:R-:W-:-:S02]  /*1ce0*/  UIADD3 UR32, UPT, UPT, UR6, 0x4400, UR32 ;  /* 0x0000440006207890 */ /* 0x000fc4000fffe020 */
[----:B------:R-:W-:Y:S01]  /*1cf0*/  UPRMT UR4, URZ, 0x5410, UR21 ;  /* 0x00005410ff047896 */ /* 0x000fe20008000015 */
[----:B------:R3:W4:Y:S01]  /*1d00*/  SYNCS.PHASECHK.TRANS64.TRYWAIT P0, [UR7+0x18], R0 ;  /* 0x00001800ff0075a7 */ /* 0x0007220008001107 */
[----:B------:R-:W-:Y:S02]  /*1d10*/  UIADD3 UR8, UPT, UPT, UR8, 0x7400, URZ ;  /* 0x0000740008087890 */ /* 0x000fe4000fffe0ff */
[----:B------:R-:W-:Y:S01]  /*1d20*/  UIADD3.X UR15, UPT, UPT, URZ, UR27, URZ, UP0, !UPT ;  /* 0x0000001bff0f7290 */ /* 0x000fe200087fe4ff */
[----:B------:R-:W-:Y:S01]  /*1d30*/  UMOV UR18, 0x0 ;  /* 0x0000000000127882 */ /* 0x000fe20000000000 */
[----:B------:R-:W-:Y:S01]  /*1d40*/  UMOV UR19, 0x10000000 ;  /* 0x1000000000137882 */ /* 0x000fe20000000000 */
[----:B------:R-:W-:Y:S01]  /*1d50*/  UMOV UR10, UR34 ;  /* 0x00000022000a7c82 */ /* 0x000fe20008000000 */
[----:B------:R-:W-:Y:S01]  /*1d60*/  UMOV UR12, UR36 ;  /* 0x00000024000c7c82 */ /* 0x000fe20008000000 */
[----:B------:R-:W-:Y:S01]  /*1d70*/  UMOV UR9, UR33 ;  /* 0x0000002100097c82 */ /* 0x000fe20008000000 */
[----:B------:R1:W-:Y:S01]  /*1d80*/  UTMALDG.3D.MULTICAST.2CTA [UR32], [UR16], UR4, desc[UR18] ;  /* 0x00001220100073b4 */ /* 0x0003e20008211804 */
[----:B------:R-:W-:-:S02]  /*1d90*/  UMOV UR7, UR28 ;  /* 0x0000001c00077c82 */ /* 0x000fc40008000000 */
[----:B------:R3:W-:Y:S01]  /*1da0*/  UTMALDG.3D.2CTA [UR8], [UR14], desc[UR18] ;  /* 0x000012080e0075b4 */ /* 0x0007e20008211000 */
[----:B-1----:R-:W-:Y:S01]  /*1db0*/  UIADD3 UR34, UPT, UPT, UR34, 0x20, URZ ;  /* 0x0000002022227890 */ /* 0x002fe2000fffe0ff */
[----:B------:R-:W-:Y:S01]  /*1dc0*/  UMOV UR4, UR5 ;  /* 0x0000000500047c82 */ /* 0x000fe20008000000 */
[----:B------:R-:W-:Y:S10]  /*1dd0*/  BRA.U UP2, `(.L_x_31) ;  /* 0xfffffffd02487547 */ /* 0x000ff4000b83ffff */
.L_x_25:
[----:B------:R-:W-:Y:S01]  /*1de0*/  ULEA UR4, UR5, UR6, 0x3 ;  /* 0x0000000605047291 */ /* 0x000fe2000f8e18ff */
[----:B-1-3--:R-:W-:Y:S01]  /*1df0*/  SHF.L.U32 R0, R12, 0x1f, RZ ;  /* 0x0000001f0c007819 */ /* 0x00afe200000006ff */
[----:B------:R-:W-:Y:S01]  /*1e00*/  @!P1 SYNCS.ARRIVE.TRANS64.A1T0 RZ, [UR6+0x48], RZ ;  /* 0x000048ffffff99a7 */ /* 0x000fe20008100006 */
[----:B------:R-:W-:-:S06]  /*1e10*/  UISETP.GT.AND UP0, UPT, UR42, UR41, UPT ;  /* 0x000000292a00728c */ /* 0x000fcc000bf04270 */
[----:B--2-4-:R1:W2:Y:S03]  /*1e20*/  SYNCS.PHASECHK.TRANS64.TRYWAIT P0, [UR4+0x18], R0 ;  /* 0x00001800ff0075a7 */ /* 0x0142a60008001104 */
[----:B------:R-:W-:Y:S05]  /*1e30*/  BRA.U !UP0, `(.L_x_32) ;  /* 0x0000000108c47547 */ /* 0x000fea000b800000 */
[----:B------:R-:W-:Y:S01]  /*1e40*/  UIADD3 UR13, UPT, UPT, UR47, UR7, URZ ;  /* 0x000000072f0d7290 */ /* 0x000fe2000fffe0ff */
[----:B------:R-:W-:-:S11]  /*1e50*/  UMOV UR4, UR5 ;  /* 0x0000000500047c82 */ /* 0x000fd60008000000 */
.L_x_38:
[----:B------:R-:W-:Y:S01]  /*1e60*/  ULEA UR17, UR4, UR6, 0x3 ;  /* 0x0000000604117291 */ /* 0x000fe2000f8e18ff */
[----:B--2---:R-:W-:Y:S01]  /*1e70*/  @P3 MOV R2, 0x2800 ;  /* 0x0000280000023802 */ /* 0x004fe20000000f00 */
[----:B--2-4-:R-:W-:Y:S10]  /*1e80*/  @P0 BRA `(.L_x_33) ;  /* 0x00000000000c0947 */ /* 0x014ff40003800000 */
[----:B------:R-:W-:-:S04]  /*1e90*/  SHF.L.U32 R3, R12, 0x1f, RZ ;  /* 0x0000001f0c037819 */ /* 0x000fc800000006ff */
[----:B------:R-:W2:Y:S02]  /*1ea0*/  SYNCS.PHASECHK.TRANS64.TRYWAIT P0, [UR17+0x18], R3 ;  /* 0x00001803ff0075a7 */ /* 0x000ea40008001111 */
[----:B--2---:R-:W-:Y:S05]  /*1eb0*/  @!P0 BRA `(.L_x_34) ;  /* 0x0000005400bc8947 */ /* 0x004fea0003800000 */
.L_x_33:
[----:B------:R2:W-:Y:S01]  /*1ec0*/  @P3 SYNCS.ARRIVE.TRANS64 RZ, [UR17], R2 ;  /* 0x00000002ffff39a7 */ /* 0x0005e20008000011 */
[----:B------:R-:W-:-:S04]  /*1ed0*/  ULOP3.LUT UR5, UR25, 0x2, URZ, 0xfc, !UPT ;  /* 0x0000000219057892 */ /* 0x000fc8000f8efcff */
[----:B------:R-:W-:-:S09]  /*1ee0*/  UISETP.NE.AND UP0, UPT, UR5, 0x2, UPT ;  /* 0x000000020500788c */ /* 0x000fd2000bf05270 */
[----:B------:R-:W-:Y:S05]  /*1ef0*/  BRA.U UP0, `(.L_x_35) ;  /* 0x0000000100047547 */ /* 0x000fea000b800000 */
[----:B------:R-:W-:Y:S05]  /*1f00*/  BPT.TRAP 0x1 ;  /* 0x000000040000795c */ /* 0x000fea0000300000 */
.L_x_35:
[----:B------:R-:W-:Y:S04]  /*1f10*/  BSSY.RECONVERGENT B0, `(.L_x_36) ;  /* 0x0000003000007945 */ /* 0x000fe80003800200 */
[----:B------:R-:W-:Y:S05]  /*1f20*/  @!P2 BRA `(.L_x_37) ;  /* 0x000000000004a947 */ /* 0x000fea0003800000 */
[----:B------:R-:W-:Y:S05]  /*1f30*/  BPT.TRAP 0x1 ;  /* 0x000000040000795c */ /* 0x000fea0000300000 */
.L_x_37:
[----:B------:R-:W-:Y:S05]  /*1f40*/  BSYNC.RECONVERGENT B0 ;  /* 0x0000000000007941 */ /* 0x000fea0003800200 */
.L_x_36:
[----:B------:R-:W-:Y:S02]  /*1f50*/  UIADD3 UR5, UPT, UPT, UR4, 0x1, URZ ;  /* 0x0000000104057890 */ /* 0x000fe4000fffe0ff */
[----:B------:R-:W-:Y:S02]  /*1f60*/  ULEA UR16, UR4, UR24, 0xc ;  /* 0x0000001804107291 */ /* 0x000fe4000f8e60ff */
[----:B------:R-:W-:Y:S02]  /*1f70*/  UISETP.NE.AND UP0, UPT, UR5, 0x3, UPT ;  /* 0x000000030500788c */ /* 0x000fe4000bf05270 */
[----:B------:R-:W-:Y:S02]  /*1f80*/  UIADD3 UR22, UP1, UPT, UR26, 0x80, URZ ;  /* 0x000000801a167890 */ /* 0x000fe4000ff3e0ff */
[----:B------:R-:W-:Y:S02]  /*1f90*/  USEL UR9, URZ, 0x1, UP0 ;  /* 0x00000001ff097887 */ /* 0x000fe40008000000 */
[----:B------:R-:W-:-:S02]  /*1fa0*/  USEL UR5, UR5, URZ, UP0 ;  /* 0x000000ff05057287 */ /* 0x000fc40008000000 */
[----:B------:R-:W-:Y:S02]  /*1fb0*/  UIADD3 UR14, UP0, UPT, UR26, 0x180, URZ ;  /* 0x000001801a0e7890 */ /* 0x000fe4000ff1e0ff */
[----:B------:R-:W-:Y:S01]  /*1fc0*/  ULEA UR8, UR5, UR6, 0x3 ;  /* 0x0000000605087291 */ /* 0x000fe2000f8e18ff */
[----:B------:R-:W-:Y:S01]  /*1fd0*/  LOP3.LUT R12, R12, UR9, RZ, 0x3c, !PT ;  /* 0x000000090c0c7c12 */ /* 0x000fe2000f8e3cff */
[----:B------:R-:W-:Y:S02]  /*1fe0*/  USHF.L.U32 UR18, UR7, 0x5, URZ ;  /* 0x0000000507127899 */ /* 0x000fe400080006ff */
[----:B------:R-:W-:Y:S01]  /*1ff0*/  ULOP3.LUT UR17, UR17, 0xfefffff8, URZ, 0xc0, !UPT ;  /* 0xfefffff811117892 */ /* 0x000fe2000f8ec0ff */
[----:B-1----:R-:W-:Y:S01]  /*2000*/  SHF.L.U32 R0, R12, 0x1f, RZ ;  /* 0x0000001f0c007819 */ /* 0x002fe200000006ff */
[----:B------:R-:W-:Y:S02]  /*2010*/  UIADD3 UR16, UPT, UPT, UR6, 0x4400, UR16 ;  /* 0x0000440006107890 */ /* 0x000fe4000fffe010 */
[----:B------:R-:W-:Y:S01]  /*2020*/  UIADD3.X UR23, UPT, UPT, URZ, UR27, URZ, UP1, !UPT ;  /* 0x0000001bff177290 */ /* 0x000fe20008ffe4ff */
[----:B------:R3:W4:Y:S01]  /*2030*/  SYNCS.PHASECHK.TRANS64.TRYWAIT P0, [UR8+0x18], R0 ;  /* 0x00001800ff0075a7 */ /* 0x0007220008001108 */
[----:B------:R-:W-:-:S02]  /*2040*/  ULEA UR8, UR4, UR6, 0xa ;  /* 0x0000000604087291 */ /* 0x000fc4000f8e50ff */
[----:B------:R-:W-:Y:S02]  /*2050*/  UPRMT UR4, URZ, 0x5410, UR21 ;  /* 0x00005410ff047896 */ /* 0x000fe40008000015 */
[----:B------:R-:W-:Y:S02]  /*2060*/  UIADD3 UR8, UPT, UPT, UR8, 0x7400, URZ ;  /* 0x0000740008087890 */ /* 0x000fe4000fffe0ff */
[----:B------:R-:W-:Y:S01]  /*2070*/  UIADD3.X UR15, UPT, UPT, URZ, UR27, URZ, UP0, !UPT ;  /* 0x0000001bff0f7290 */ /* 0x000fe200087fe4ff */
[----:B------:R-:W-:Y:S01]  /*2080*/  UMOV UR30, 0x0 ;  /* 0x00000000001e7882 */ /* 0x000fe20000000000 */
[----:B------:R-:W-:Y:S01]  /*2090*/  UMOV UR31, 0x10000000 ;  /* 0x10000000001f7882 */ /* 0x000fe20000000000 */
[----:B------:R-:W-:Y:S01]  /*20a0*/  UMOV UR19, UR35 ;  /* 0x0000002300137c82 */ /* 0x000fe20008000000 */
[----:B------:R-:W-:Y:S01]  /*20b0*/  UMOV UR20, UR36 ;  /* 0x0000002400147c82 */ /* 0x000fe20008000000 */
[----:B------:R-:W-:Y:S01]  /*20c0*/  UMOV UR12, UR36 ;  /* 0x00000024000c7c82 */ /* 0x000fe20008000000 */
[----:B------:R-:W-:Y:S01]  /*20d0*/  UMOV UR9, UR17 ;  /* 0x0000001100097c82 */ /* 0x000fe20008000000 */
[----:B------:R-:W-:Y:S01]  /*20e0*/  UMOV UR10, UR18 ;  /* 0x00000012000a7c82 */ /* 0x000fe20008000000 */
[----:B------:R1:W-:Y:S01]  /*20f0*/  UTMALDG.3D.MULTICAST.2CTA [UR16], [UR22], UR4, desc[UR30] ;  /* 0x00001e10160073b4 */ /* 0x0003e20008211804 */
[----:B------:R-:W-:-:S04]  /*2100*/  UIADD3 UR7, UPT, UPT, UR7, 0x1, URZ ;  /* 0x0000000107077890 */ /* 0x000fc8000fffe0ff */
[----:B------:R-:W-:Y:S01]  /*2110*/  UISETP.NE.AND UP0, UPT, UR7, UR13, UPT ;  /* 0x0000000d0700728c */ /* 0x000fe2000bf05270 */
[----:B------:R3:W-:Y:S01]  /*2120*/  UTMALDG.3D.2CTA [UR8], [UR14], desc[UR30] ;  /* 0x00001e080e0075b4 */ /* 0x0007e20008211000 */
[----:B-1----:R-:W-:-:S07]  /*2130*/  UMOV UR4, UR5 ;  /* 0x0000000500047c82 */ /* 0x002fce0008000000 */
[----:B---3--:R-:W-:Y:S05]  /*2140*/  BRA.U UP0, `(.L_x_38) ;  /* 0xfffffffd00447547 */ /* 0x008fea000b83ffff */
.L_x_32:
[C---:B------:R-:W-:Y:S01]  /*2150*/  LEA R3, R11.reuse, UR6, 0x3 ;  /* 0x000000060b037c11 */ /* 0x040fe2000f8e18ff */
[----:B------:R-:W-:Y:S01]  /*2160*/  NOP ;  /* 0x0000000000007918 */ /* 0x000fe20000000000 */
[----:B-1----:R-:W-:Y:S02]  /*2170*/  SHF.L.U32 R0, R10, 0x1f, RZ ;  /* 0x0000001f0a007819 */ /* 0x002fe400000006ff */
[----:B------:R-:W-:Y:S02]  /*2180*/  LEA R4, R11, UR6, 0x4 ;  /* 0x000000060b047c11 */ /* 0x000fe4000f8e20ff */
[----:B--2-4-:R-:W1:Y:S02]  /*2190*/  SYNCS.PHASECHK.TRANS64.TRYWAIT P0, [R3+URZ+0x50], R0 ;  /* 0x00005000030075a7 */ /* 0x014e6400080011ff */
[----:B-1----:R-:W-:Y:S05]  /*21a0*/  @!P0 BRA `(.L_x_39) ;  /* 0x0000005400188947 */ /* 0x002fea0003800000 */
.L_x_115:
[----:B------:R-:W2:Y:S01]  /*21b0*/  LDS.128 R4, [R4+0xe0] ;  /* 0x0000e00004047984 */ /* 0x000ea20000000c00 */
[----:B------:R-:W-:Y:S01]  /*21c0*/  UISETP.GE.AND UP0, UPT, UR40, 0x1, UPT ;  /* 0x000000012800788c */ /* 0x000fe2000bf06270 */
[----:B------:R-:W-:Y:S01]  /*21d0*/  @!PT LDS RZ, [RZ] ;  /* 0x00000000fffff984 */ /* 0x000fe20000000800 */
[----:B------:R-:W-:Y:S01]  /*21e0*/  @!PT LDS RZ, [RZ] ;  /* 0x00000000fffff984 */ /* 0x000fe20000000800 */
[----:B------:R-:W-:Y:S01]  /*21f0*/  @!PT LDS RZ, [RZ] ;  /* 0x00000000fffff984 */ /* 0x000fe20000000800 */
[----:B------:R-:W-:Y:S01]  /*2200*/  @!PT LDS RZ, [RZ] ;  /* 0x00000000fffff984 */ /* 0x000fe20000000800 */
[----:B------:R3:W-:Y:S06]  /*2210*/  MEMBAR.ALL.CTA ;  /* 0x0000000000007992 */ /* 0x0007ec0000008000 */
[----:B---3--:R-:W3:Y:S01]  /*2220*/  FENCE.VIEW.ASYNC.S ;  /* 0x00000000000073c6 */ /* 0x008ee20000000000 */
[----:B--2---:R-:W-:-:S13]  /*2230*/  LOP3.LUT P0, RZ, R6, 0x1, RZ, 0xc0, !PT ;  /* 0x0000000106ff7812 */ /* 0x004fda000780c0ff */
[----:B---3--:R-:W-:Y:S01]  /*2240*/  VOTEU.ANY UP1, P0 ;  /* 0x0000000000ff7886 */ /* 0x008fe20000020100 */
[----:B------:R-:W-:-:S13]  /*2250*/  PLOP3.LUT P0, PT, PT, PT, UP1, 0x80, 0x8 ;  /* 0x000000000008781c */ /* 0x000fda0003f0f018 */
[----:B-1----:R-:W-:Y:S02]  /*2260*/  @P0 LOP3.LUT R0, R5, 0xffff, RZ, 0xc0, !PT ;  /* 0x0000ffff05000812 */ /* 0x002fe400078ec0ff */
[----:B------:R-:W-:Y:S02]  /*2270*/  @P0 MOV R2, R4 ;  /* 0x0000000400020202 */ /* 0x000fe40000000f00 */
[----:B------:R-:W-:Y:S01]  /*2280*/  @P0 R2UR UR7, R0 ;  /* 0x00000000000702ca */ /* 0x000fe200000e0000 */
[----:B------:R-:W-:Y:S01]  /*2290*/  VIADD R0, R3, 0x60 ;  /* 0x0000006003007836 */ /* 0x000fe20000000000 */
[----:B------:R-:W-:Y:S02]  /*22a0*/  @P0 SHF.R.U32.HI R4, RZ, 0x10, R5 ;  /* 0x00000010ff040819 */ /* 0x000fe40000011605 */
[----:B------:R-:W-:Y:S02]  /*22b0*/  @P0 R2UR UR8, R2 ;  /* 0x00000000020802ca */ /* 0x000fe400000e0000 */
[----:B------:R-:W-:-:S02]  /*22c0*/  PRMT R0, RZ, 0x654, R0 ;  /* 0x00000654ff007816 */ /* 0x000fc40000000000 */
[----:B------:R-:W-:Y:S02]  /*22d0*/  @P0 R2UR UR4, R4 ;  /* 0x00000000040402ca */ /* 0x000fe400000e0000 */
[----:B------:R1:W-:Y:S03]  /*22e0*/  SYNCS.ARRIVE.TRANS64.RED.A1T0 RZ, [R0+URZ], RZ ;  /* 0x000000ff00ff79a7 */ /* 0x0003e600081004ff */
[----:B------:R-:W-:-:S04]  /*22f0*/  @UP1 UMOV UR29, UR7 ;  /* 0x00000007001d1c82 */ /* 0x000fc80008000000 */
[----:B------:R-:W-:-:S04]  /*2300*/  @UP1 UMOV UR37, UR8 ;  /* 0x0000000800251c82 */ /* 0x000fc80008000000 */
[----:B------:R-:W-:Y:S01]  /*2310*/  @UP1 UMOV UR36, UR4 ;  /* 0x0000000400241c82 */ /* 0x000fe20008000000 */
[----:B------:R-:W-:Y:S05]  /*2320*/  BRA.U !UP0, `(.L_x_40) ;  /* 0x0000000108d47547 */ /* 0x000fea000b800000 */
[----:B------:R-:W2:Y:S01]  /*2330*/  LDCU.128 UR12, c[0x0][0xb10] ;  /* 0x00016200ff0c77ac */ /* 0x000ea20008000c00 */
[----:B------:R-:W3:Y:S01]  /*2340*/  LDCU UR30, c[0x0][0xb20] ;  /* 0x00016400ff1e77ac */ /* 0x000ee20008000800 */
[----:B------:R-:W4:Y:S01]  /*2350*/  LDCU UR20, c[0x0][0xb0c] ;  /* 0x00016180ff1477ac */ /* 0x000f220008000800 */
[----:B------:R-:W1:Y:S01]  /*2360*/  LDCU.64 UR10, c[0x0][0xb28] ;  /* 0x00016500ff0a77ac */ /* 0x000e620008000a00 */
[----:B------:R-:W-:Y:S02]  /*2370*/  UISETP.NE.AND UP3, UPT, UR40, 0x1, UPT ;  /* 0x000000012800788c */ /* 0x000fe4000bf65270 */
[----:B--2---:R-:W-:Y:S02]  /*2380*/  UIMAD.WIDE.U32 UR16, UR38, UR15, URZ ;  /* 0x0000000f261072a5 */ /* 0x004fe4000f8e00ff */
[----:B------:R-:W-:Y:S02]  /*2390*/  UIMAD.WIDE.U32 UR8, UR39, UR12, URZ ;  /* 0x0000000c270872a5 */ /* 0x000fe4000f8e00ff */
[----:B------:R-:W-:-:S02]  /*23a0*/  UISETP.NE.AND UP0, UPT, UR14, 0x1, UPT ;  /* 0x000000010e00788c */ /* 0x000fc4000bf05270 */
[----:B------:R-:W-:Y:S01]  /*23b0*/  UIMAD.WIDE.U32 UR22, UR29, UR15, URZ ;  /* 0x0000000f1d1672a5 */ /* 0x000fe2000f8e00ff */
[----:B------:R-:W-:Y:S02]  /*23c0*/  UMOV UR16, UR17 ;  /* 0x0000001100107c82 */ /* 0x000fe40008000000 */
[----:B------:R-:W-:Y:S01]  /*23d0*/  UMOV UR8, UR9 ;  /* 0x0000000900087c82 */ /* 0x000fe20008000000 */
[----:B---3--:R-:W-:Y:S02]  /*23e0*/  USHF.R.U32.HI UR16, URZ, UR30, UR16 ;  /* 0x0000001eff107299 */ /* 0x008fe40008011610 */
[----:B----4-:R-:W-:Y:S02]  /*23f0*/  UISETP.NE.AND UP2, UPT, UR20, 0x1, UPT ;  /* 0x000000011400788c */ /* 0x010fe4000bf45270 */
[----:B------:R-:W-:Y:S02]  /*2400*/  USHF.R.U32.HI UR8, URZ, UR13, UR8 ;  /* 0x0000000dff087299 */ /* 0x000fe40008011608 */
[----:B------:R-:W-:-:S02]  /*2410*/  USEL UR7, UR38, UR16, !UP0 ;  /* 0x0000001026077287 */ /* 0x000fc4000c000000 */
[----:B------:R-:W-:Y:S02]  /*2420*/  USEL UR8, UR39, UR8, !UP2 ;  /* 0x0000000827087287 */ /* 0x000fe4000d000000 */
[----:B-1----:R-:W-:Y:S01]  /*2430*/  UIMAD.WIDE.U32 UR16, UR7, UR10, URZ ;  /* 0x0000000a071072a5 */ /* 0x002fe2000f8e00ff */
[----:B------:R-:W-:Y:S01]  /*2440*/  UMOV UR4, UR23 ;  /* 0x0000001700047c82 */ /* 0x000fe20008000000 */
[----:B------:R-:W-:Y:S02]  /*2450*/  UIMAD.WIDE.U32 UR18, UR37, UR12, URZ ;  /* 0x0000000c251272a5 */ /* 0x000fe4000f8e00ff */
[----:B------:R-:W-:-:S03]  /*2460*/  UIMAD.WIDE.U32 UR22, UR8, UR10, URZ ;  /* 0x0000000a081672a5 */ /* 0x000fc6000f8e00ff */
[----:B------:R-:W-:Y:S01]  /*2470*/  UMOV UR16, UR17 ;  /* 0x0000001100107c82 */ /* 0x000fe20008000000 */
[----:B------:R-:W-:Y:S02]  /*2480*/  USHF.R.U32.HI UR4, URZ, UR30, UR4 ;  /* 0x0000001eff047299 */ /* 0x000fe40008011604 */
[----:B------:R-:W-:Y:S01]  /*2490*/  @UP3 USHF.R.U32.HI UR7, URZ, UR11, UR16 ;  /* 0x0000000bff073299 */ /* 0x000fe20008011610 */
[----:B------:R-:W-:Y:S01]  /*24a0*/  UMOV UR18, UR19 ;  /* 0x0000001300127c82 */ /* 0x000fe20008000000 */
[----:B------:R-:W-:Y:S01]  /*24b0*/  UMOV UR22, UR23 ;  /* 0x0000001700167c82 */ /* 0x000fe20008000000 */
[----:B------:R-:W-:Y:S02]  /*24c0*/  USHF.R.U32.HI UR13, URZ, UR13, UR18 ;  /* 0x0000000dff0d7299 */ /* 0x000fe40008011612 */
[----:B------:R-:W-:Y:S02]  /*24d0*/  USEL UR4, UR29, UR4, !UP0 ;  /* 0x000000041d047287 */ /* 0x000fe4000c000000 */
[----:B------:R-:W-:-:S02]  /*24e0*/  @UP3 USHF.R.U32.HI UR8, URZ, UR11, UR22 ;  /* 0x0000000bff083299 */ /* 0x000fc40008011616 */
[----:B------:R-:W-:Y:S02]  /*24f0*/  UIMAD UR9, UR40, UR7, URZ ;  /* 0x00000007280972a4 */ /* 0x000fe4000f8e02ff */
[----:B------:R-:W-:Y:S02]  /*2500*/  USEL UR7, UR37, UR13, !UP2 ;  /* 0x0000000d25077287 */ /* 0x000fe4000d000000 */
[----:B------:R-:W-:Y:S02]  /*2510*/  UIMAD UR12, UR40, UR8, URZ ;  /* 0x00000008280c72a4 */ /* 0x000fe4000f8e02ff */
[----:B------:R-:W-:Y:S02]  /*2520*/  UISETP.GE.AND UP0, UPT, UR4, UR9, UPT ;  /* 0x000000090400728c */ /* 0x000fe4000bf06270 */
[----:B------:R-:W-:Y:S02]  /*2530*/  UIMAD.WIDE.U32 UR16, UR4, UR10, URZ ;  /* 0x0000000a041072a5 */ /* 0x000fe4000f8e00ff */
[----:B------:R-:W-:-:S02]  /*2540*/  UISETP.GE.OR UP0, UPT, UR7, UR12, UP0 ;  /* 0x0000000c0700728c */ /* 0x000fc40008706670 */
        /* <DEDUP_REMOVED lines=19> */
.L_x_40:
[----:B------:R-:W2:Y:S02]  /*2680*/  LDCU UR4, c[0x0][0xb30] ;  /* 0x00016600ff0477ac */ /* 0x000ea40008000800 */
[----:B--2---:R-:W-:-:S09]  /*2690*/  UISETP.NE.AND UP0, UPT, UR4, 0x1, UPT ;  /* 0x000000010400788c */ /* 0x004fd2000bf05270 */
[----:B------:R-:W-:Y:S05]  /*26a0*/  BRA.U UP0, `(.L_x_41) ;  /* 0x0000000100447547 */ /* 0x000fea000b800000 */
[----:B------:R-:W2:Y:S01]  /*26b0*/  LDCU.128 UR12, c[0x0][0xb10] ;  /* 0x00016200ff0c77ac */ /* 0x000ea20008000c00 */
[----:B------:R-:W3:Y:S01]  /*26c0*/  LDCU UR16, c[0x0][0xb0c] ;  /* 0x00016180ff1077ac */ /* 0x000ee20008000800 */
[----:B------:R-:W4:Y:S01]  /*26d0*/  LDCU UR17, c[0x0][0xb20] ;  /* 0x00016400ff1177ac */ /* 0x000f220008000800 */
[----:B--2---:R-:W-:Y:S02]  /*26e0*/  UIMAD.WIDE.U32 UR10, UR37, UR12, URZ ;  /* 0x0000000c250a72a5 */ /* 0x004fe4000f8e00ff */
[----:B------:R-:W-:Y:S02]  /*26f0*/  UIMAD.WIDE.U32 UR8, UR29, UR15, URZ ;  /* 0x0000000f1d0872a5 */ /* 0x000fe4000f8e00ff */
[----:B---3--:R-:W-:Y:S02]  /*2700*/  UISETP.NE.AND UP2, UPT, UR16, 0x1, UPT ;  /* 0x000000011000788c */ /* 0x008fe4000bf45270 */
[----:B------:R-:W-:Y:S01]  /*2710*/  UISETP.NE.AND UP0, UPT, UR14, 0x1, UPT ;  /* 0x000000010e00788c */ /* 0x000fe2000bf05270 */
[----:B------:R-:W-:-:S02]  /*2720*/  UMOV UR7, UR11 ;  /* 0x0000000b00077c82 */ /* 0x000fc40008000000 */
[----:B------:R-:W-:Y:S01]  /*2730*/  UMOV UR4, UR9 ;  /* 0x0000000900047c82 */ /* 0x000fe20008000000 */
[----:B------:R-:W-:Y:S02]  /*2740*/  USHF.R.U32.HI UR7, URZ, UR13, UR7 ;  /* 0x0000000dff077299 */ /* 0x000fe40008011607 */
[----:B----4-:R-:W-:Y:S02]  /*2750*/  USHF.R.U32.HI UR4, URZ, UR17, UR4 ;  /* 0x00000011ff047299 */ /* 0x010fe40008011604 */
[----:B------:R-:W-:Y:S02]  /*2760*/  USEL UR7, UR37, UR7, !UP2 ;  /* 0x0000000725077287 */ /* 0x000fe4000d000000 */
[----:B------:R-:W-:-:S04]  /*2770*/  USEL UR4, UR29, UR4, !UP0 ;  /* 0x000000041d047287 */ /* 0x000fc8000c000000 */
[----:B------:R-:W-:Y:S02]  /*2780*/  UIADD3 UR8, UPT, UPT, UR7, -UR4, URZ ;  /* 0x8000000407087290 */ /* 0x000fe4000fffe0ff */
[----:B------:R-:W-:Y:S02]  /*2790*/  UIADD3 UR4, UPT, UPT, -UR7, UR4, URZ ;  /* 0x0000000407047290 */ /* 0x000fe4000fffe1ff */
[----:B------:R-:W-:Y:S02]  /*27a0*/  UIMAD UR29, UR8, UR14, UR29 ;  /* 0x0000000e081d72a4 */ /* 0x000fe4000f8e021d */
[----:B------:R-:W-:-:S12]  /*27b0*/  UIMAD UR37, UR4, UR16, UR37 ;  /* 0x00000010042572a4 */ /* 0x000fd8000f8e0225 */
.L_x_41:
[----:B------:R-:W-:Y:S01]  /*27c0*/  VIADD R11, R11, 0x1 ;  /* 0x000000010b0b7836 */ /* 0x000fe20000000000 */
[----:B------:R-:W-:Y:S01]  /*27d0*/  PLOP3.LUT P1, PT, PT, PT, PT, 0x80, 0x8 ;  /* 0x000000000008781c */ /* 0x000fe20003f2f070 */
[----:B------:R-:W-:Y:S02]  /*27e0*/  UIADD3 UR45, UPT, UPT, UR37, UR60, URZ ;  /* 0x0000003c252d7290 */ /* 0x000fe4000fffe0ff */
[----:B------:R-:W-:Y:S01]  /*27f0*/  UIADD3 UR46, UPT, UPT, UR29, UR57, URZ ;  /* 0x000000391d2e7290 */ /* 0x000fe2000fffe0ff */
[----:B------:R-:W-:-:S04]  /*2800*/  ISETP.NE.AND P0, PT, R11, 0x2, PT ;  /* 0x000000020b00780c */ /* 0x000fc80003f05270 */
[----:B-1----:R-:W-:Y:S02]  /*2810*/  SEL R0, RZ, 0x1, P0 ;  /* 0x00000001ff007807 */ /* 0x002fe40000000000 */
[----:B------:R-:W-:Y:S02]  /*2820*/  SEL R11, R11, RZ, P0 ;  /* 0x000000ff0b0b7207 */ /* 0x000fe40000000000 */
[----:B------:R-:W-:Y:S01]  /*2830*/  LOP3.LUT R10, R10, R0, RZ, 0x3c, !PT ;  /* 0x000000000a0a7212 */ /* 0x000fe200078e3cff */
[----:B------:R-:W-:Y:S06]  /*2840*/  BRA.U UP1, `(.L_x_42) ;  /* 0xfffffff1012c7547 */ /* 0x000fec000b83ffff */
[----:B------:R-:W-:Y:S01]  /*2850*/  UIADD3 UR6, UPT, UPT, UR6, 0x18, URZ ;  /* 0x0000001806067890 */ /* 0x000fe2000fffe0ff */
[----:B------:R-:W-:-:S03]  /*2860*/  SHF.L.U32 R2, R12, 0x1f, RZ ;  /* 0x0000001f0c027819 */ /* 0x000fc600000006ff */
[----:B------:R-:W-:-:S09]  /*2870*/  ULEA UR4, UR5, UR6, 0x3 ;  /* 0x0000000605047291 */ /* 0x000fd2000f8e18ff */
[----:B------:R-:W1:Y:S02]  /*2880*/  SYNCS.PHASECHK.TRANS64.TRYWAIT P0, [UR4], R2 ;  /* 0x00000002ff0075a7 */ /* 0x000e640008001104 */
[----:B-1----:R-:W-:Y:S05]  /*2890*/  @!P0 BRA `(.L_x_43) ;  /* 0x0000004c00708947 */ /* 0x002fea0003800000 */
.L_x_117:
[----:B------:R-:W-:-:S04]  /*28a0*/  UIADD3 UR4, UPT, UPT, UR5, 0x1, URZ ;  /* 0x0000000105047890 */ /* 0x000fc8000fffe0ff */
[----:B------:R-:W-:-:S04]  /*28b0*/  UISETP.NE.AND UP0, UPT, UR4, 0x3, UPT ;  /* 0x000000030400788c */ /* 0x000fc8000bf05270 */
[----:B------:R-:W-:Y:S02]  /*28c0*/  USEL UR7, URZ, 0x1, UP0 ;  /* 0x00000001ff077887 */ /* 0x000fe40008000000 */
[----:B------:R-:W-:-:S04]  /*28d0*/  USEL UR4, UR4, URZ, UP0 ;  /* 0x000000ff04047287 */ /* 0x000fc80008000000 */
[----:B------:R-:W-:Y:S01]  /*28e0*/  ULEA UR5, UR4, UR6, 0x3 ;  /* 0x0000000604057291 */ /* 0x000fe2000f8e18ff */
[----:B------:R-:W-:-:S04]  /*28f0*/  LOP3.LUT R12, R12, UR7, RZ, 0x3c, !PT ;  /* 0x000000070c0c7c12 */ /* 0x000fc8000f8e3cff */
[----:B-1----:R-:W-:-:S04]  /*2900*/  SHF.L.U32 R2, R12, 0x1f, RZ ;  /* 0x0000001f0c027819 */ /* 0x002fc800000006ff */
[----:B------:R-:W1:Y:S02]  /*2910*/  SYNCS.PHASECHK.TRANS64.TRYWAIT P0, [UR5], R2 ;  /* 0x00000002ff0075a7 */ /* 0x000e640008001105 */
[----:B-1----:R-:W-:Y:S05]  /*2920*/  @!P0 BRA `(.L_x_44) ;  /* 0x0000004c00648947 */ /* 0x002fea0003800000 */
.L_x_119:
[----:B------:R-:W-:-:S04]  /*2930*/  UIADD3 UR4, UPT, UPT, UR4, 0x1, URZ ;  /* 0x0000000104047890 */ /* 0x000fc8000fffe0ff */
[----:B------:R-:W-:-:S04]  /*2940*/  UISETP.NE.AND UP0, UPT, UR4, 0x3, UPT ;  /* 0x000000030400788c */ /* 0x000fc8000bf05270 */
[----:B------:R-:W-:Y:S02]  /*2950*/  USEL UR5, URZ, 0x1, UP0 ;  /* 0x00000001ff057887 */ /* 0x000fe40008000000 */
[----:B------:R-:W-:-:S04]  /*2960*/  USEL UR4, UR4, URZ, UP0 ;  /* 0x000000ff04047287 */ /* 0x000fc80008000000 */
[----:B------:R-:W-:Y:S01]  /*2970*/  ULEA UR4, UR4, UR6, 0x3 ;  /* 0x0000000604047291 */ /* 0x000fe2000f8e18ff */
[----:B-1----:R-:W-:-:S04]  /*2980*/  LOP3.LUT R2, R12, UR5, RZ, 0x3c, !PT ;  /* 0x000000050c027c12 */ /* 0x002fc8000f8e3cff */
[----:B------:R-:W-:Y:S01]  /*2990*/  SHF.L.U32 R2, R2, 0x1f, RZ ;  /* 0x0000001f02027819 */ /* 0x000fe200000006ff */
[----:B------:R-:W-:-:S07]  /*29a0*/  IMAD.U32 R0, RZ, RZ, UR4 ;  /* 0x00000004ff007e24 */ /* 0x000fce000f8e00ff */
.L_x_45:
[----:B-1----:R1:W2:Y:S02]  /*29b0*/  SYNCS.PHASECHK.TRANS64.TRYWAIT P0, [R0+URZ], R2 ;  /* 0x00000002000075a7 */ /* 0x0022a400080011ff */
[----:B--2---:R-:W-:Y:S05]  /*29c0*/  @!P0 NANOSLEEP.SYNCS 0x989680 ;  /* 0x009896800000895d */ /* 0x004fea0003900000 */
[----:B------:R-:W2:Y:S02]  /*29d0*/  @!P0 SYNCS.PHASECHK.TRANS64 P0, [R0+URZ], R2 ;  /* 0x00000002000085a7 */ /* 0x000ea400080010ff */
[----:B--2---:R-:W-:Y:S05]  /*29e0*/  @P0 EXIT ;  /* 0x000000000000094d */ /* 0x004fea0003800000 */
[----:B------:R-:W-:Y:S05]  /*29f0*/  BRA `(.L_x_45) ;  /* 0xfffffffc00ec7947 */ /* 0x000fea000383ffff */
.L_x_22:
[----:B------:R-:W-:-:S04]  /*2a00*/  UISETP.NE.AND UP0, UPT, UR55, URZ, UPT ;  /* 0x000000ff3700728c */ /* 0x000fc8000bf05270 */
[----:B------:R-:W-:-:S09]  /*2a10*/  UISETP.NE.OR UP0, UPT, UR18, 0x1, UP0 ;  /* 0x000000011200788c */ /* 0x000fd20008705670 */
[----:B------:R-:W-:Y:S05]  /*2a20*/  BRA.U UP0, `(.L_x_46) ;  /* 0x0000000500487547 */ /* 0x000fea000b800000 */
[----:B------:R-:W-:Y:S01]  /*2a30*/  ISETP.GE.U32.AND P2, PT, R0, 0x4, PT ;  /* 0x000000040000780c */ /* 0x000fe20003f46070 */
[----:B------:R-:W-:Y:S01]  /*2a40*/  IMAD.MOV.U32 R12, RZ, RZ, 0x1 ;  /* 0x00000001ff0c7424 */ /* 0x000fe200078e00ff */
[----:B------:R-:W-:Y:S02]  /*2a50*/  CS2R R10, SRZ ;  /* 0x00000000000a7805 */ /* 0x000fe4000001ff00 */
[----:B------:R-:W-:Y:S01]  /*2a60*/  CS2R R8, SRZ ;  /* 0x0000000000087805 */ /* 0x000fe2000001ff00 */
[----:B------:R-:W-:Y:S01]  /*2a70*/  UMOV UR6, 0x400 ;  /* 0x0000040000067882 */ /* 0x000fe20000000000 */
[----:B------:R-:W-:Y:S01]  /*2a80*/  UMOV UR5, URZ ;  /* 0x000000ff00057c82 */ /* 0x000fe20008000000 */
[----:B------:R-:W-:-:S12]  /*2a90*/  ULEA UR6, UR55, UR6, 0x18 ;  /* 0x0000000637067291 */ /* 0x000fd8000f8ec0ff */
.L_x_50:
[----:B------:R-:W-:Y:S02]  /*2aa0*/  LEA R2, R8, UR6, 0x3 ;  /* 0x0000000608027c11 */ /* 0x000fe4000f8e18ff */
[----:B------:R-:W-:-:S03]  /*2ab0*/  SHF.L.U32 R4, R9, 0x1f, RZ ;  /* 0x0000001f09047819 */ /* 0x000fc600000006ff */
[----:B------:R-:W-:Y:S01]  /*2ac0*/  VIADD R5, R2, 0xc0 ;  /* 0x000000c002057836 */ /* 0x000fe20000000000 */
[----:B------:R-:W1:Y:S02]  /*2ad0*/  SYNCS.PHASECHK.TRANS64.TRYWAIT P0, [R2+URZ+0xb0], R4 ;  /* 0x0000b004020075a7 */ /* 0x000e6400080011ff */
[----:B-1----:R-:W-:Y:S05]  /*2ae0*/  @!P0 BRA `(.L_x_47) ;  /* 0x0000004c000c8947 */ /* 0x002fea0003800000 */
.L_x_120:
[----:B------:R-:W-:Y:S01]  /*2af0*/  ULEA UR4, UR5, UR6, 0x3 ;  /* 0x0000000605047291 */ /* 0x000fe2000f8e18ff */
[----:B-1----:R-:W-:Y:S01]  /*2b00*/  PRMT R2, RZ, 0x654, R5 ;  /* 0x00000654ff027816 */ /* 0x002fe20000000005 */
[----:B------:R-:W-:Y:S01]  /*2b10*/  @!P2 IMAD.MOV.U32 R4, RZ, RZ, 0x10 ;  /* 0x00000010ff04a424 */ /* 0x000fe200078e00ff */
[----:B------:R-:W-:Y:S01]  /*2b20*/  SHF.L.U32 R5, R12, 0x1f, RZ ;  /* 0x0000001f0c057819 */ /* 0x000fe200000006ff */
[----:B------:R-:W-:Y:S01]  /*2b30*/  UIADD3 UR7, UPT, UPT, UR4, 0x50, URZ ;  /* 0x0000005004077890 */ /* 0x000fe2000fffe0ff */
[----:B------:R1:W-:Y:S05]  /*2b40*/  SYNCS.ARRIVE.TRANS64.RED.A1T0 RZ, [R2+URZ], RZ ;  /* 0x000000ff02ff79a7 */ /* 0x0003ea00081004ff */
[----:B------:R-:W-:Y:S01]  /*2b50*/  IMAD.U32 R6, RZ, RZ, UR7 ;  /* 0x00000007ff067e24 */ /* 0x000fe2000f8e00ff */
[----:B------:R-:W2:Y:S04]  /*2b60*/  SYNCS.PHASECHK.TRANS64.TRYWAIT P0, [UR4+0x60], R5 ;  /* 0x00006005ff0075a7 */ /* 0x000ea80008001104 */
[----:B------:R-:W-:Y:S01]  /*2b70*/  PRMT R6, R0, 0x654, R6 ;  /* 0x0000065400067816 */ /* 0x000fe20000000006 */
[----:B-12---:R-:W-:Y:S06]  /*2b80*/  @!P0 BRA `(.L_x_48) ;  /* 0x0000004800f88947 */ /* 0x006fec0003800000 */
.L_x_122:
[----:B------:R-:W-:Y:S01]  /*2b90*/  ULEA UR8, UR5, UR6, 0x4 ;  /* 0x0000000605087291 */ /* 0x000fe2000f8e20ff */
[----:B------:R-:W-:Y:S01]  /*2ba0*/  SEL R3, R6, R3, !P2 ;  /* 0x0000000306037207 */ /* 0x000fe20005000000 */
[----:B------:R-:W-:Y:S01]  /*2bb0*/  UIADD3 UR9, UPT, UPT, UR4, 0x50, URZ ;  /* 0x0000005004097890 */ /* 0x000fe2000fffe0ff */
[----:B-1----:R-:W-:Y:S01]  /*2bc0*/  LEA R2, R11, UR6, 0x3 ;  /* 0x000000060b027c11 */ /* 0x002fe2000f8e18ff */
[----:B------:R-:W-:Y:S01]  /*2bd0*/  UIADD3 UR8, UPT, UPT, UR8, 0xe0, URZ ;  /* 0x000000e008087890 */ /* 0x000fe2000fffe0ff */
[----:B------:R1:W-:Y:S01]  /*2be0*/  @!P2 SYNCS.ARRIVE.TRANS64.RED RZ, [R3+URZ], R4 ;  /* 0x0000000403ffa9a7 */ /* 0x0003e200080004ff */
[----:B------:R-:W-:Y:S01]  /*2bf0*/  UIADD3 UR4, UPT, UPT, UR5, 0x1, URZ ;  /* 0x0000000105047890 */ /* 0x000fe2000fffe0ff */
[----:B------:R-:W-:-:S03]  /*2c00*/  VIADD R8, R8, 0x1 ;  /* 0x0000000108087836 */ /* 0x000fc60000000000 */
[----:B------:R-:W-:Y:S02]  /*2c10*/  UISETP.NE.AND UP0, UPT, UR4, 0x2, UPT ;  /* 0x000000020400788c */ /* 0x000fe4000bf05270 */
[----:B------:R-:W-:Y:S01]  /*2c20*/  ISETP.NE.AND P0, PT, R8, 0x2, PT ;  /* 0x000000020800780c */ /* 0x000fe20003f05270 */
[----:B------:R-:W-:Y:S06]  /*2c30*/  UGETNEXTWORKID.BROADCAST [UR8], [UR9] ;  /* 0x00000000080073ca */ /* 0x000fec0008000100 */
[----:B------:R-:W-:Y:S02]  /*2c40*/  USEL UR7, URZ, 0x1, UP0 ;  /* 0x00000001ff077887 */ /* 0x000fe40008000000 */
[----:B------:R-:W-:-:S04]  /*2c50*/  USEL UR5, UR4, URZ, UP0 ;  /* 0x000000ff04057287 */ /* 0x000fc80008000000 */
[----:B------:R-:W-:Y:S02]  /*2c60*/  LOP3.LUT R12, R12, UR7, RZ, 0x3c, !PT ;  /* 0x000000070c0c7c12 */ /* 0x000fe4000f8e3cff */
[----:B-1----:R-:W-:-:S04]  /*2c70*/  SHF.L.U32 R4, R10, 0x1f, RZ ;  /* 0x0000001f0a047819 */ /* 0x002fc800000006ff */
[----:B------:R-:W1:Y:S02]  /*2c80*/  SYNCS.PHASECHK.TRANS64.TRYWAIT P1, [R2+URZ+0x50], R4 ;  /* 0x00005004020075a7 */ /* 0x000e6400080211ff */
[----:B-1----:R-:W-:Y:S05]  /*2c90*/  @!P1 BRA `(.L_x_49) ;  /* 0x0000004800cc9947 */ /* 0x002fea0003800000 */
.L_x_123:
[C---:B-1----:R-:W-:Y:S01]  /*2ca0*/  LEA R4, R11.reuse, UR6, 0x4 ;  /* 0x000000060b047c11 */ /* 0x042fe2000f8e20ff */
[----:B------:R-:W-:Y:S01]  /*2cb0*/  VIADD R2, R2, 0x60 ;  /* 0x0000006002027836 */ /* 0x000fe20000000000 */
[----:B------:R-:W-:Y:S01]  /*2cc0*/  SEL R8, R8, RZ, P0 ;  /* 0x000000ff08087207 */ /* 0x000fe20000000000 */
[----:B------:R-:W-:-:S03]  /*2cd0*/  VIADD R11, R11, 0x1 ;  /* 0x000000010b0b7836 */ /* 0x000fc60000000000 */
[----:B------:R-:W1:Y:S01]  /*2ce0*/  LDS.128 R4, [R4+0xe0] ;  /* 0x0000e00004047984 */ /* 0x000e620000000c00 */
[----:B------:R-:W-:Y:S02]  /*2cf0*/  PRMT R2, RZ, 0x654, R2 ;  /* 0x00000654ff027816 */ /* 0x000fe40000000002 */
[C---:B------:R-:W-:Y:S01]  /*2d00*/  ISETP.NE.AND P1, PT, R11.reuse, 0x2, PT ;  /* 0x000000020b00780c */ /* 0x040fe20003f25270 */
[----:B------:R-:W-:Y:S01]  /*2d10*/  @!PT LDS RZ, [RZ] ;  /* 0x00000000fffff984 */ /* 0x000fe20000000800 */
[----:B------:R-:W-:Y:S01]  /*2d20*/  @!PT LDS RZ, [RZ] ;  /* 0x00000000fffff984 */ /* 0x000fe20000000800 */
[----:B------:R-:W-:Y:S01]  /*2d30*/  @!PT LDS RZ, [RZ] ;  /* 0x00000000fffff984 */ /* 0x000fe20000000800 */
[----:B------:R-:W-:Y:S01]  /*2d40*/  @!PT LDS RZ, [RZ] ;  /* 0x00000000fffff984 */ /* 0x000fe20000000800 */
[----:B------:R2:W-:Y:S06]  /*2d50*/  MEMBAR.ALL.CTA ;  /* 0x0000000000007992 */ /* 0x0005ec0000008000 */
[----:B--2---:R-:W2:Y:S01]  /*2d60*/  FENCE.VIEW.ASYNC.S ;  /* 0x00000000000073c6 */ /* 0x004ea20000000000 */
[----:B------:R-:W-:Y:S01]  /*2d70*/  SEL R11, R11, RZ, P1 ;  /* 0x000000ff0b0b7207 */ /* 0x000fe20000800000 */
[----:B--2---:R2:W-:Y:S01]  /*2d80*/  SYNCS.ARRIVE.TRANS64.RED.A1T0 RZ, [R2+URZ], RZ ;  /* 0x000000ff02ff79a7 */ /* 0x0045e200081004ff */
[----:B-1----:R-:W-:-:S02]  /*2d90*/  LOP3.LUT P3, RZ, R6, 0x1, RZ, 0xc0, !PT ;  /* 0x0000000106ff7812 */ /* 0x002fc4000786c0ff */
[----:B------:R-:W-:-:S04]  /*2da0*/  SEL R4, RZ, 0x1, P1 ;  /* 0x00000001ff047807 */ /* 0x000fc80000800000 */
[----:B------:R-:W-:Y:S02]  /*2db0*/  LOP3.LUT R10, R10, R4, RZ, 0x3c, !PT ;  /* 0x000000040a0a7212 */ /* 0x000fe400078e3cff */
[----:B--2---:R-:W-:-:S04]  /*2dc0*/  SEL R2, RZ, 0x1, P0 ;  /* 0x00000001ff027807 */ /* 0x004fc80000000000 */
[----:B------:R-:W-:Y:S01]  /*2dd0*/  LOP3.LUT R9, R9, R2, RZ, 0x3c, !PT ;  /* 0x0000000209097212 */ /* 0x000fe200078e3cff */
[----:B------:R-:W-:Y:S06]  /*2de0*/  @P3 BRA `(.L_x_50) ;  /* 0xfffffffc002c3947 */ /* 0x000fec000383ffff */
[----:B------:R-:W-:Y:S01]  /*2df0*/  ULEA UR4, UR5, UR6, 0x3 ;  /* 0x0000000605047291 */ /* 0x000fe2000f8e18ff */
[----:B------:R-:W-:-:S08]  /*2e00*/  SHF.L.U32 R2, R12, 0x1f, RZ ;  /* 0x0000001f0c027819 */ /* 0x000fd000000006ff */
[----:B------:R-:W1:Y:S02]  /*2e10*/  SYNCS.PHASECHK.TRANS64 P0, [UR4+0x60], R2 ;  /* 0x00006002ff0075a7 */ /* 0x000e640008001004 */
[----:B-1----:R-:W-:Y:S05]  /*2e20*/  @P0 BRA `(.L_x_51) ;  /* 0x0000000000080947 */ /* 0x002fea0003800000 */
[----:B------:R-:W1:Y:S02]  /*2e30*/  SYNCS.PHASECHK.TRANS64.TRYWAIT P0, [UR4+0x60], R2 ;  /* 0x00006002ff0075a7 */ /* 0x000e640008001104 */
[----:B-1----:R-:W-:Y:S05]  /*2e40*/  @!P0 BRA `(.L_x_52) ;  /* 0x0000004800748947 */ /* 0x002fea0003800000 */
.L_x_51:
[----:B------:R-:W-:-:S04]  /*2e50*/  UIADD3 UR7, UPT, UPT, UR5, 0x1, URZ ;  /* 0x0000000105077890 */ /* 0x000fc8000fffe0ff */
[----:B------:R-:W-:-:S04]  /*2e60*/  UISETP.NE.AND UP0, UPT, UR7, 0x2, UPT ;  /* 0x000000020700788c */ /* 0x000fc8000bf05270 */
[----:B------:R-:W-:Y:S02]  /*2e70*/  USEL UR8, URZ, 0x1, UP0 ;  /* 0x00000001ff087887 */ /* 0x000fe40008000000 */
[----:B------:R-:W-:-:S04]  /*2e80*/  USEL UR7, UR7, URZ, UP0 ;  /* 0x000000ff07077287 */ /* 0x000fc80008000000 */
[----:B------:R-:W-:Y:S01]  /*2e90*/  ULEA UR7, UR7, UR6, 0x3 ;  /* 0x0000000607077291 */ /* 0x000fe2000f8e18ff */
[----:B-1----:R-:W-:-:S04]  /*2ea0*/  LOP3.LUT R2, R12, UR8, RZ, 0x3c, !PT ;  /* 0x000000080c027c12 */ /* 0x002fc8000f8e3cff */
[----:B------:R-:W-:-:S04]  /*2eb0*/  SHF.L.U32 R0, R2, 0x1f, RZ ;  /* 0x0000001f02007819 */ /* 0x000fc800000006ff */
[----:B------:R-:W1:Y:S02]  /*2ec0*/  SYNCS.PHASECHK.TRANS64 P0, [UR7+0x60], R0 ;  /* 0x00006000ff0075a7 */ /* 0x000e640008001007 */
[----:B-1----:R-:W-:Y:S05]  /*2ed0*/  @P0 EXIT ;  /* 0x000000000000094d */ /* 0x002fea0003800000 */
[----:B------:R-:W-:Y:S02]  /*2ee0*/  SHF.L.U32 R2, R2, 0x1f, RZ ;  /* 0x0000001f02027819 */ /* 0x000fe400000006ff */
[----:B------:R-:W-:-:S07]  /*2ef0*/  MOV R0, UR7 ;  /* 0x0000000700007c02 */ /* 0x000fce0008000f00 */
.L_x_53:
[----:B-1----:R1:W2:Y:S02]  /*2f00*/  SYNCS.PHASECHK.TRANS64.TRYWAIT P0, [R0+URZ+0x60], R2 ;  /* 0x00006002000075a7 */ /* 0x0022a400080011ff */
[----:B--2---:R-:W-:Y:S05]  /*2f10*/  @!P0 NANOSLEEP.SYNCS 0x989680 ;  /* 0x009896800000895d */ /* 0x004fea0003900000 */
[----:B------:R-:W2:Y:S02]  /*2f20*/  @!P0 SYNCS.PHASECHK.TRANS64 P0, [R0+URZ+0x60], R2 ;  /* 0x00006002000085a7 */ /* 0x000ea400080010ff */
[----:B--2---:R-:W-:Y:S05]  /*2f30*/  @P0 EXIT ;  /* 0x000000000000094d */ /* 0x004fea0003800000 */
[----:B------:R-:W-:Y:S05]  /*2f40*/  BRA `(.L_x_53) ;  /* 0xfffffffc00ec7947 */ /* 0x000fea000383ffff */
.L_x_46:
[----:B------:R-:W-:Y:S05]  /*2f50*/  BRA.U UP4, `(.L_x_54) ;  /* 0x0000001104847547 */ /* 0x000fea000b800000 */
[----:B------:R-:W-:Y:S01]  /*2f60*/  UMOV UR4, 0x40 ;  /* 0x0000004000047882 */ /* 0x000fe20000000000 */
[----:B------:R-:W-:Y:S01]  /*2f70*/  NOP ;  /* 0x0000000000007918 */ /* 0x000fe20000000000 */
[----:B------:R-:W-:Y:S01]  /*2f80*/  ULEA UR5, UR55, UR4, 0x18 ;  /* 0x0000000437057291 */ /* 0x000fe2000f8ec0ff */
[----:B------:R-:W-:Y:S02]  /*2f90*/  UMOV UR6, 0x400 ;  /* 0x0000040000067882 */ /* 0x000fe40000000000 */
[----:B------:R-:W-:-:S06]  /*2fa0*/  ULEA UR6, UR55, UR6, 0x18 ;  /* 0x0000000637067291 */ /* 0x000fcc000f8ec0ff */
[----:B------:R-:W1:Y:S02]  /*2fb0*/  LDS.U8 R0, [UR5+0x1c] ;  /* 0x00001c05ff007984 */ /* 0x000e640008000000 */
[----:B-1----:R-:W-:-:S13]  /*2fc0*/  ISETP.NE.AND P0, PT, R0, RZ, PT ;  /* 0x000000ff0000720c */ /* 0x002fda0003f05270 */
[----:B------:R-:W-:Y:S05]  /*2fd0*/  @P0 BRA `(.L_x_55) ;  /* 0x0000000400080947 */ /* 0x000fea0003800000 */
[----:B------:R-:W-:Y:S02]  /*2fe0*/  UISETP.NE.U32.AND UP1, UPT, UR27, 0x1, UPT ;  /* 0x000000011b00788c */ /* 0x000fe4000bf25070 */
[----:B------:R-:W-:-:S07]  /*2ff0*/  UIADD3 UR7, UPT, UPT, UR5, 0x8, URZ ;  /* 0x0000000805077890 */ /* 0x000fce000fffe0ff */
[----:B------:R-:W-:Y:S05]  /*3000*/  BRA.U !UP1, `(.L_x_56) ;  /* 0x00000001099c7547 */ /* 0x000fea000b800000 */
[----:B------:R-:W-:Y:S01]  /*3010*/  ELECT P0, URZ, PT ;  /* 0x0000000000ff782f */ /* 0x000fe20003800000 */
[----:B------:R-:W-:-:S12]  /*3020*/  BSSY B0, `(.L_x_56) ;  /* 0x0000025000007945 */ /* 0x000fd80003800000 */
[----:B------:R-:W-:Y:S05]  /*3030*/  @!P0 BRA `(.L_x_57) ;  /* 0x00000000008c8947 */ /* 0x000fea0003800000 */
[----:B------:R-:W-:-:S05]  /*3040*/  UMOV UR4, 0x10 ;  /* 0x0000001000047882 */ /* 0x000fca0000000000 */
[----:B------:R-:W-:Y:S04]  /*3050*/  DEPBAR.LE SB1, 0x36 ;  /* 0x00009d800000791a */ /* 0x000fe80000000000 */
[----:B------:R-:W1:Y:S02]  /*3060*/  UTCATOMSWS.2CTA.FIND_AND_SET.ALIGN UP0, UR4, UR4 ;  /* 0x00000004000475e3 */ /* 0x000e640008200800 */
[----:B-1----:R-:W-:Y:S01]  /*3070*/  MOV R10, UR4 ;  /* 0x00000004000a7c02 */ /* 0x002fe20008000f00 */
[----:B------:R-:W-:Y:S06]  /*3080*/  BRA.U UP0, `(.L_x_58) ;  /* 0x0000000100187547 */ /* 0x000fec000b800000 */
.L_x_59:
[----:B------:R-:W-:Y:S05]  /*3090*/  NANOSLEEP 0x64 ;  /* 0x000000640000795d */ /* 0x000fea0003800000 */
[----:B------:R-:W-:-:S05]  /*30a0*/  UMOV UR4, 0x10 ;  /* 0x0000001000047882 */ /* 0x000fca0000000000 */
[----:B------:R-:W-:Y:S04]  /*30b0*/  DEPBAR.LE SB1, 0x36 ;  /* 0x00009d800000791a */ /* 0x000fe80000000000 */
[----:B------:R-:W1:Y:S02]  /*30c0*/  UTCATOMSWS.2CTA.FIND_AND_SET.ALIGN UP0, UR4, UR4 ;  /* 0x00000004000475e3 */ /* 0x000e640008200800 */
[----:B-1----:R-:W-:Y:S01]  /*30d0*/  MOV R10, UR4 ;  /* 0x00000004000a7c02 */ /* 0x002fe20008000f00 */
[----:B------:R-:W-:Y:S05]  /*30e0*/  BRA.U !UP0, `(.L_x_59) ;  /* 0xfffffffd08e87547 */ /* 0x000fea000b83ffff */
.L_x_58:
[----:B------:R-:W1:Y:S01]  /*30f0*/  LDS R6, [UR5+0x10] ;  /* 0x00001005ff067984 */ /* 0x000e620008000800 */
[----:B------:R-:W-:Y:S01]  /*3100*/  IMAD.U32 R0, RZ, RZ, UR6 ;  /* 0x00000006ff007e24 */ /* 0x000fe2000f8e00ff */
[----:B------:R-:W-:-:S03]  /*3110*/  MOV R4, UR28 ;  /* 0x0000001c00047c02 */ /* 0x000fc60008000f00 */
[----:B------:R-:W-:Y:S01]  /*3120*/  VIADD R0, R0, 0x100 ;  /* 0x0000010000007836 */ /* 0x000fe20000000000 */
[----:B-1----:R-:W-:-:S04]  /*3130*/  SHF.L.U32 R6, R6, 0x1f, RZ ;  /* 0x0000001f06067819 */ /* 0x002fc800000006ff */
[----:B------:R-:W1:Y:S02]  /*3140*/  SYNCS.PHASECHK.TRANS64.TRYWAIT P0, [UR5+0x8], R6 ;  /* 0x00000806ff0075a7 */ /* 0x000e640008001105 */
[----:B-1----:R-:W-:Y:S05]  /*3150*/  @P0 BRA `(.L_x_60) ;  /* 0x0000000000080947 */ /* 0x002fea0003800000 */
[----:B------:R-:W1:Y:S02]  /*3160*/  SYNCS.PHASECHK.TRANS64.TRYWAIT P0, [UR5+0x8], R6 ;  /* 0x00000806ff0075a7 */ /* 0x000e640008001105 */
[----:B-1----:R-:W-:Y:S05]  /*3170*/  @!P0 BRA `(.L_x_61) ;  /* 0x0000004400c08947 */ /* 0x002fea0003800000 */
.L_x_60:
[----:B------:R-:W-:Y:S01]  /*3180*/  PRMT R4, R4, 0x654, R0 ;  /* 0x0000065404047816 */ /* 0x000fe20000000000 */
[----:B------:R-:W-:Y:S01]  /*3190*/  HFMA2 R0, -RZ, RZ, 0, 5.9604644775390625e-08 ;  /* 0x00000001ff007431 */ /* 0x000fe200000001ff */
[----:B------:R-:W-:Y:S01]  /*31a0*/  UPRMT UR4, UR28, 0x654, UR7 ;  /* 0x000006541c047896 */ /* 0x000fe20008000007 */
[----:B------:R-:W-:Y:S02]  /*31b0*/  IMAD.MOV.U32 R8, RZ, RZ, 0xffff ;  /* 0x0000ffffff087424 */ /* 0x000fe400078e00ff */
[----:B-1----:R-:W-:Y:S02]  /*31c0*/  IMAD.MOV.U32 R6, RZ, RZ, 0x4 ;  /* 0x00000004ff067424 */ /* 0x002fe400078e00ff */
[----:B------:R-:W-:Y:S01]  /*31d0*/  IMAD.SHL.U32 R9, R10, 0x20, RZ ;  /* 0x000000200a097824 */ /* 0x000fe200078e00ff */
[----:B------:R-:W-:Y:S02]  /*31e0*/  MOV R5, UR4 ;  /* 0x0000000400057c02 */ /* 0x000fe40008000f00 */
[-C--:B------:R-:W-:Y:S01]  /*31f0*/  SHF.L.U32 R8, R8, R10.reuse, RZ ;  /* 0x0000000a08087219 */ /* 0x080fe200000006ff */
[----:B------:R1:W-:Y:S01]  /*3200*/  SYNCS.ARRIVE.TRANS64.RED RZ, [UR4], R6 ;  /* 0x00000006ffff79a7 */ /* 0x0003e20008000404 */
[----:B------:R-:W-:Y:S01]  /*3210*/  SHF.L.U32 R7, R0, R10, RZ ;  /* 0x0000000a00077219 */ /* 0x000fe200000006ff */
[----:B------:R1:W-:Y:S04]  /*3220*/  STS [UR6+0x100], R9 ;  /* 0x00010009ff007988 */ /* 0x0003e80008000806 */
[----:B------:R1:W-:Y:S04]  /*3230*/  STAS [R4.64], R10 ;  /* 0x0000000a04007dbd */ /* 0x0003e8000c0008ff */
[----:B------:R1:W-:Y:S04]  /*3240*/  ATOMS.OR RZ, [UR5+0x14], R8 ;  /* 0x00001408ffff798c */ /* 0x0003e8000b000005 */
[----:B------:R1:W-:Y:S04]  /*3250*/  ATOMS.OR RZ, [UR5+0x18], R7 ;  /* 0x00001807ffff798c */ /* 0x0003e8000b000005 */
[----:B------:R1:W-:Y:S02]  /*3260*/  ATOMS.XOR RZ, [UR5+0x10], R0 ;  /* 0x00001000ffff798c */ /* 0x0003e4000b800005 */
.L_x_57:
[----:B------:R-:W-:Y:S05]  /*3270*/  BSYNC B0 ;  /* 0x0000000000007941 */ /* 0x000fea0003800000 */
.L_x_56:
[----:B------:R-:W-:Y:S05]  /*3280*/  BRA.U UP1, `(.L_x_62) ;  /* 0x00000001016c7547 */ /* 0x000fea000b800000 */
[----:B------:R-:W-:-:S03]  /*3290*/  UMOV UR4, 0xffffffff ;  /* 0xffffffff00047882 */ /* 0x000fc60000000000 */
[----:B------:R-:W-:Y:S05]  /*32a0*/  BRA.DIV UR4, `(.L_x_63) ;  /* 0x00000046048c7947 */ /* 0x000fea000b800000 */
[----:B------:R-:W-:-:S13]  /*32b0*/  ELECT P0, URZ, PT ;  /* 0x0000000000ff782f */ /* 0x000fda0003800000 */
.L_x_127:
[----:B------:R-:W-:Y:S05]  /*32c0*/  @!P0 BRA `(.L_x_62) ;  /* 0x00000000005c8947 */ /* 0x000fea0003800000 */
[----:B-1----:R-:W1:Y:S02]  /*32d0*/  LDS R4, [UR5+0x10] ;  /* 0x00001005ff047984 */ /* 0x002e640008000800 */
[----:B-1----:R-:W-:-:S04]  /*32e0*/  SHF.L.U32 R4, R4, 0x1f, RZ ;  /* 0x0000001f04047819 */ /* 0x002fc800000006ff */
[----:B------:R-:W1:Y:S02]  /*32f0*/  SYNCS.PHASECHK.TRANS64.TRYWAIT P0, [UR5+0x8], R4 ;  /* 0x00000804ff0075a7 */ /* 0x000e640008001105 */
[----:B-1----:R-:W-:Y:S05]  /*3300*/  @P0 BRA `(.L_x_64) ;  /* 0x0000000000080947 */ /* 0x002fea0003800000 */
[----:B------:R-:W1:Y:S02]  /*3310*/  SYNCS.PHASECHK.TRANS64.TRYWAIT P0, [UR5+0x8], R4 ;  /* 0x00000804ff0075a7 */ /* 0x000e640008001105 */
[----:B-1----:R-:W-:Y:S05]  /*3320*/  @!P0 BRA `(.L_x_65) ;  /* 0x0000004400908947 */ /* 0x002fea0003800000 */
.L_x_64:
[----:B------:R-:W2:Y:S01]  /*3330*/  LDS R6, [UR6+0x100] ;  /* 0x00010006ff067984 */ /* 0x000ea20008000800 */
[----:B-1----:R-:W-:Y:S02]  /*3340*/  HFMA2 R0, -RZ, RZ, 0, 5.9604644775390625e-08 ;  /* 0x00000001ff007431 */ /* 0x002fe400000001ff */
[----:B------:R-:W-:Y:S01]  /*3350*/  IMAD.MOV.U32 R4, RZ, RZ, 0xffff ;  /* 0x0000ffffff047424 */ /* 0x000fe200078e00ff */
[----:B------:R-:W-:Y:S01]  /*3360*/  UPRMT UR4, UR28, 0x654, UR7 ;  /* 0x000006541c047896 */ /* 0x000fe20008000007 */
[----:B--2---:R-:W-:-:S03]  /*3370*/  IMAD.SHL.U32 R5, R6, 0x20, RZ ;  /* 0x0000002006057824 */ /* 0x004fc600078e00ff */
[-C--:B------:R-:W-:Y:S02]  /*3380*/  SHF.L.U32 R4, R4, R6.reuse, RZ ;  /* 0x0000000604047219 */ /* 0x080fe400000006ff */
[----:B------:R-:W-:Y:S01]  /*3390*/  SHF.L.U32 R6, R0, R6, RZ ;  /* 0x0000000600067219 */ /* 0x000fe200000006ff */
[----:B------:R2:W-:Y:S04]  /*33a0*/  STS [UR6+0x100], R5 ;  /* 0x00010005ff007988 */ /* 0x0005e80008000806 */
[----:B------:R2:W-:Y:S04]  /*33b0*/  ATOMS.OR RZ, [UR5+0x14], R4 ;  /* 0x00001404ffff798c */ /* 0x0005e8000b000005 */
[----:B------:R2:W-:Y:S01]  /*33c0*/  ATOMS.OR RZ, [UR5+0x18], R6 ;  /* 0x00001806ffff798c */ /* 0x0005e2000b000005 */
[----:B------:R-:W-:Y:S03]  /*33d0*/  SYNCS.ARRIVE.TRANS64.RED.A1T0 RZ, [UR4], RZ ;  /* 0x000000ffffff79a7 */ /* 0x000fe60008100404 */
[----:B------:R2:W-:Y:S01]  /*33e0*/  ATOMS.XOR RZ, [UR5+0x10], R0 ;  /* 0x00001000ffff798c */ /* 0x0005e2000b800005 */
[----:B------:R-:W-:Y:S05]  /*33f0*/  BRA `(.L_x_62) ;  /* 0x0000000000107947 */ /* 0x000fea0003800000 */
.L_x_55:
[----:B------:R-:W-:Y:S02]  /*3400*/  MOV R0, 0xffffffff ;  /* 0xffffffff00007802 */ /* 0x000fe40000000f00 */
[----:B------:R-:W-:-:S03]  /*3410*/  MOV R4, 0x3440 ;  /* 0x0000344000047802 */ /* 0x000fc60000000f00 */
[----:B------:R1:W-:Y:S04]  /*3420*/  STS [UR6+0x100], R0 ;  /* 0x00010000ff007988 */ /* 0x0003e80008000806 */
[----:B-1---5:R-:W-:Y:S05]  /*3430*/  CALL.REL.NOINC `($__internal_1_$__cuda_sm10x_tcgen05_guardrail_trap_phase_invalid_during_alloc) ;  /* 0x0000004800987944 */ /* 0x022fea0003c00000 */
.L_x_62:
[----:B------:R-:W-:Y:S05]  /*3440*/  WARPSYNC.ALL ;  /* 0x0000000000007948 */ /* 0x000fea0003800000 */
[----:B------:R-:W3:Y:S01]  /*3450*/  S2UR UR4, SR_CgaCtaId ;  /* 0x00000000000479c3 */ /* 0x000ee20000008800 */
[----:B------:R-:W-:Y:S01]  /*3460*/  UMOV UR13, 0x400 ;  /* 0x00000400000d7882 */ /* 0x000fe20000000000 */
[----:B------:R-:W-:-:S06]  /*3470*/  NOP ;  /* 0x0000000000007918 */ /* 0x000fcc0000000000 */
[----:B------:R-:W-:Y:S06]  /*3480*/  BAR.ARV 0x6, 0xa0 ;  /* 0x0182800000007b1d */ /* 0x000fec0000002000 */
[----:B------:R-:W4:Y:S01]  /*3490*/  LDCU UR6, c[0x0][0x38c] ;  /* 0x00007180ff0677ac */ /* 0x000f220008000800 */
[----:B------:R-:W-:Y:S01]  /*34a0*/  LOP3.LUT R3, R3, 0xffff, RZ, 0xc0, !PT ;  /* 0x0000ffff03037812 */ /* 0x000fe200078ec0ff */
[----:B-1----:R-:W-:Y:S01]  /*34b0*/  IMAD.MOV.U32 R9, RZ, RZ, 0x1 ;  /* 0x00000001ff097424 */ /* 0x002fe200078e00ff */
[----:B------:R-:W-:Y:S01]  /*34c0*/  LOP3.LUT R2, R2, 0xffff, RZ, 0xc0, !PT ;  /* 0x0000ffff02027812 */ /* 0x000fe200078ec0ff */
[----:B------:R-:W-:Y:S01]  /*34d0*/  IMAD.MOV.U32 R8, RZ, RZ, RZ ;  /* 0x000000ffff087224 */ /* 0x000fe200078e00ff */
[----:B------:R-:W-:Y:S01]  /*34e0*/  R2UR UR16, R3 ;  /* 0x00000000031072ca */ /* 0x000fe200000e0000 */
[----:B------:R-:W-:Y:S01]  /*34f0*/  UMOV UR20, URZ ;  /* 0x000000ff00147c82 */ /* 0x000fe20008000000 */
[----:B------:R-:W-:-:S02]  /*3500*/  R2UR UR24, R2 ;  /* 0x00000000021872ca */ /* 0x000fc400000e0000 */
[----:B------:R-:W-:Y:S01]  /*3510*/  CS2R R2, SRZ ;  /* 0x0000000000027805 */ /* 0x000fe2000001ff00 */
[----:B------:R-:W-:Y:S01]  /*3520*/  UMOV UR10, URZ ;  /* 0x000000ff000a7c82 */ /* 0x000fe20008000000 */
[----:B---3--:R-:W-:Y:S02]  /*3530*/  ULEA UR13, UR4, UR13, 0x18 ;  /* 0x0000000d040d7291 */ /* 0x008fe4000f8ec0ff */
[----:B------:R-:W-:Y:S02]  /*3540*/  UISETP.NE.AND UP3, UPT, UR27, URZ, UPT ;  /* 0x000000ff1b00728c */ /* 0x000fe4000bf65270 */
[----:B------:R-:W-:Y:S02]  /*3550*/  UIADD3 UR5, UPT, UPT, UR13, 0x4400, URZ ;  /* 0x000044000d057890 */ /* 0x000fe4000fffe0ff */
[----:B------:R-:W-:Y:S02]  /*3560*/  UIADD3 UR4, UPT, UPT, UR13, 0x7400, URZ ;  /* 0x000074000d047890 */ /* 0x000fe4000fffe0ff */
[----:B----4-:R-:W-:Y:S01]  /*3570*/  UIADD3 UR6, UPT, UPT, UR6, 0x1f, URZ ;  /* 0x0000001f06067890 */ /* 0x010fe2000fffe0ff */
[----:B--2---:R-:W1:Y:S01]  /*3580*/  LDS R0, [UR13+0x100] ;  /* 0x0001000dff007984 */ /* 0x004e620008000800 */
[----:B------:R-:W-:-:S02]  /*3590*/  USHF.R.U32.HI UR5, URZ, 0x4, UR5 ;  /* 0x00000004ff057899 */ /* 0x000fc40008011605 */
[----:B------:R-:W-:Y:S02]  /*35a0*/  USHF.R.S32.HI UR21, URZ, 0x1f, UR6 ;  /* 0x0000001fff157899 */ /* 0x000fe40008011406 */
[----:B------:R-:W-:Y:S02]  /*35b0*/  USHF.R.U32.HI UR4, URZ, 0x4, UR4 ;  /* 0x00000004ff047899 */ /* 0x000fe40008011604 */
[----:B------:R-:W-:Y:S02]  /*35c0*/  ULEA.HI UR21, UR21, UR6, URZ, 0x5 ;  /* 0x0000000615157291 */ /* 0x000fe4000f8f28ff */
[----:B------:R-:W-:Y:S02]  /*35d0*/  ULOP3.LUT UR5, UR5, 0x3fff, URZ, 0xc0, !UPT ;  /* 0x00003fff05057892 */ /* 0x000fe4000f8ec0ff */
[----:B------:R-:W-:Y:S02]  /*35e0*/  USHF.R.S32.HI UR21, URZ, 0x5, UR21 ;  /* 0x00000005ff157899 */ /* 0x000fe40008011415 */
[----:B------:R-:W-:-:S02]  /*35f0*/  ULOP3.LUT UR18, UR4, 0x3fff, URZ, 0xc0, !UPT ;  /* 0x00003fff04127892 */ /* 0x000fc4000f8ec0ff */
[----:B------:R-:W-:Y:S02]  /*3600*/  UISETP.LT.AND UP0, UPT, UR21, 0x1, UPT ;  /* 0x000000011500788c */ /* 0x000fe4000bf01270 */
[----:B------:R-:W-:Y:S02]  /*3610*/  ULOP3.LUT UR17, UR5, 0x10000, URZ, 0xfc, !UPT ;  /* 0x0001000005117892 */ /* 0x000fe4000f8efcff */
[----:B------:R-:W-:Y:S02]  /*3620*/  ULOP3.LUT UR18, UR18, 0x10000, URZ, 0xfc, !UPT ;  /* 0x0001000012127892 */ /* 0x000fe4000f8efcff */
[----:B------:R-:W-:Y:S01]  /*3630*/  USEL UR25, UR21, 0x1, !UP0 ;  /* 0x0000000115197887 */ /* 0x000fe2000c000000 */
[----:B------:R-:W-:Y:S01]  /*3640*/  UMOV UR11, URZ ;  /* 0x000000ff000b7c82 */ /* 0x000fe20008000000 */
[----:B------:R-:W-:Y:S01]  /*3650*/  UMOV UR22, 0x0 ;  /* 0x0000000000167882 */ /* 0x000fe20000000000 */
[----:B------:R-:W-:Y:S01]  /*3660*/  UMOV UR23, 0x101004a0 ;  /* 0x101004a000177882 */ /* 0x000fe20000000000 */
[----:B-1----:R-:W-:-:S15]  /*3670*/  R2UR UR26, R0 ;  /* 0x00000000001a72ca */ /* 0x002fde00000e0000 */
.L_x_73:
[C---:B------:R-:W-:Y:S02]  /*3680*/  LEA R0, R8.reuse, UR13, 0x3 ;  /* 0x0000000d08007c11 */ /* 0x040fe4000f8e18ff */
[----:B------:R-:W-:Y:S02]  /*3690*/  SHF.L.U32 R4, R3, 0x1f, RZ ;  /* 0x0000001f03047819 */ /* 0x000fe400000006ff */
[----:B------:R-:W-:Y:S02]  /*36a0*/  LEA R5, R8, UR13, 0x4 ;  /* 0x0000000d08057c11 */ /* 0x000fe4000f8e20ff */
[----:B------:R-:W1:Y:S02]  /*36b0*/  SYNCS.PHASECHK.TRANS64.TRYWAIT P0, [R0+URZ+0x50], R4 ;  /* 0x00005004000075a7 */ /* 0x000e6400080011ff */
[----:B-1-3--:R-:W-:Y:S05]  /*36c0*/  @!P0 BRA `(.L_x_66) ;  /* 0x0000004000c08947 */ /* 0x00afea0003800000 */
.L_x_128:
[----:B-1----:R-:W1:Y:S01]  /*36d0*/  LDS.128 R4, [R5+0xe0] ;  /* 0x0000e00005047984 */ /* 0x002e620000000c00 */
[----:B------:R-:W-:Y:S02]  /*36e0*/  VIADD R0, R0, 0x60 ;  /* 0x0000006000007836 */ /* 0x000fe40000000000 */
[----:B------:R-:W-:Y:S01]  /*36f0*/  VIADD R8, R8, 0x1 ;  /* 0x0000000108087836 */ /* 0x000fe20000000000 */
[----:B------:R-:W-:Y:S01]  /*3700*/  @!PT LDS RZ, [RZ] ;  /* 0x00000000fffff984 */ /* 0x000fe20000000800 */
[----:B------:R-:W-:Y:S01]  /*3710*/  @!PT LDS RZ, [RZ] ;  /* 0x00000000fffff984 */ /* 0x000fe20000000800 */
[----:B------:R-:W-:Y:S01]  /*3720*/  @!PT LDS RZ, [RZ] ;  /* 0x00000000fffff984 */ /* 0x000fe20000000800 */
[----:B------:R-:W-:Y:S01]  /*3730*/  @!PT LDS RZ, [RZ] ;  /* 0x00000000fffff984 */ /* 0x000fe20000000800 */
[----:B------:R2:W-:Y:S06]  /*3740*/  MEMBAR.ALL.CTA ;  /* 0x0000000000007992 */ /* 0x0005ec0000008000 */
[----:B--2---:R-:W2:Y:S01]  /*3750*/  FENCE.VIEW.ASYNC.S ;  /* 0x00000000000073c6 */ /* 0x004ea20000000000 */
[----:B------:R-:W-:-:S04]  /*3760*/  PRMT R0, RZ, 0x654, R0 ;  /* 0x00000654ff007816 */ /* 0x000fc80000000000 */
[----:B--2---:R2:W-:Y:S01]  /*3770*/  SYNCS.ARRIVE.TRANS64.RED.A1T0 RZ, [R0+URZ], RZ ;  /* 0x000000ff00ff79a7 */ /* 0x0045e200081004ff */
[----:B-1----:R-:W-:Y:S01]  /*3780*/  LOP3.LUT P1, RZ, R6, 0x1, RZ, 0xc0, !PT ;  /* 0x0000000106ff7812 */ /* 0x002fe2000782c0ff */
[----:B--2---:R-:W-:-:S12]  /*3790*/  BRA.U UP3, `(.L_x_67) ;  /* 0x0000000103cc7547 */ /* 0x004fd8000b800000 */
[----:B------:R-:W1:Y:S01]  /*37a0*/  LDCU UR4, c[0x0][0x38c] ;  /* 0x00007180ff0477ac */ /* 0x000e620008000800 */
[----:B------:R-:W-:Y:S02]  /*37b0*/  PLOP3.LUT P2, PT, PT, PT, PT, 0x80, 0x8 ;  /* 0x000000000008781c */ /* 0x000fe40003f4f070 */
[----:B------:R-:W-:Y:S01]  /*37c0*/  SHF.L.U32 R4, R9, 0x1f, RZ ;  /* 0x0000001f09047819 */ /* 0x000fe200000006ff */
[----:B------:R-:W-:Y:S02]  /*37d0*/  ULEA UR19, UR20, UR13, 0x3 ;  /* 0x0000000d14137291 */ /* 0x000fe4000f8e18ff */
[----:B-1----:R-:W-:-:S06]  /*37e0*/  UISETP.GE.AND UP0, UPT, UR4, 0x1, UPT ;  /* 0x000000010400788c */ /* 0x002fcc000bf06270 */
[----:B------:R-:W-:-:S05]  /*37f0*/  PLOP3.LUT P0, PT, PT, PT, UP0, 0x80, 0x8 ;  /* 0x000000000008781c */ /* 0x000fca0003f0f008 */
[----:B------:R-:W-:-:S08]  /*3800*/  @UP0 ULEA UR4, UR10, UR13, 0x3 ;  /* 0x0000000d0a040291 */ /* 0x000fd0000f8e18ff */
[----:B------:R-:W-:-:S04]  /*3810*/  @P0 SHF.L.U32 R0, R2, 0x1f, RZ ;  /* 0x0000001f02000819 */ /* 0x000fc800000006ff */
[----:B------:R1:W2:Y:S01]  /*3820*/  @P0 SYNCS.PHASECHK.TRANS64.TRYWAIT P2, [UR4], R0 ;  /* 0x00000000ff0005a7 */ /* 0x0002a20008041104 */
[----:B------:R-:W3:Y:S02]  /*3830*/  SYNCS.PHASECHK.TRANS64.TRYWAIT P0, [UR19+0x90], R4 ;  /* 0x00009004ff0075a7 */ /* 0x000ee40008001113 */
[----:B-123--:R-:W-:Y:S05]  /*3840*/  @!P0 BRA `(.L_x_68) ;  /* 0x0000004000748947 */ /* 0x00efea0003800000 */
.L_x_130:
[----:B------:R-:W-:Y:S01]  /*3850*/  UMOV UR14, UR11 ;  /* 0x0000000b000e7c82 */ /* 0x000fe20008000000 */
[----:B------:R-:W-:Y:S05]  /*3860*/  BRA.U !UP0, `(.L_x_69) ;  /* 0x0000000108887547 */ /* 0x000fea000b800000 */
[----:B------:R-:W-:Y:S02]  /*3870*/  UIADD3 UR14, UPT, UPT, UR25, UR11, URZ ;  /* 0x0000000b190e7290 */ /* 0x000fe4000fffe0ff */
[----:B------:R-:W-:Y:S02]  /*3880*/  ULEA UR15, UR20, UR26, 0x6 ;  /* 0x0000001a140f7291 */ /* 0x000fe4000f8e30ff */
[----:B------:R-:W-:Y:S01]  /*3890*/  UPLOP3.LUT UP2, UPT, UPT, UPT, UPT, 0x40, 0x4 ;  /* 0x000000000004789c */ /* 0x000fe20003f4e870 */
[----:B------:R-:W-:Y:S01]  /*38a0*/  UMOV UR12, UR21 ;  /* 0x00000015000c7c82 */ /* 0x000fe20008000000 */
[----:B------:R-:W-:-:S09]  /*38b0*/  UMOV UR5, UR10 ;  /* 0x0000000a00057c82 */ /* 0x000fd20008000000 */
.L_x_72:
[----:B--2---:R-:W-:Y:S01]  /*38c0*/  ULEA UR6, UR5, UR13, 0x3 ;  /* 0x0000000d05067291 */ /* 0x004fe2000f8e18ff */
[----:B---3--:R-:W-:Y:S11]  /*38d0*/  @P2 BRA `(.L_x_70) ;  /* 0x00000000000c2947 */ /* 0x008ff60003800000 */
[----:B-1----:R-:W-:Y:S04]  /*38e0*/  SHF.L.U32 R4, R2, 0x1f, RZ ;  /* 0x0000001f02047819 */ /* 0x002fe800000006ff */
[----:B------:R-:W1:Y:S02]  /*38f0*/  SYNCS.PHASECHK.TRANS64.TRYWAIT P0, [UR6], R4 ;  /* 0x00000004ff0075a7 */ /* 0x000e640008001106 */
[----:B-1----:R-:W-:Y:S05]  /*3900*/  @!P0 BRA `(.L_x_71) ;  /* 0x00000040005c8947 */ /* 0x002fea0003800000 */
.L_x_70:
[----:B------:R-:W-:Y:S01]  /*3910*/  UISETP.NE.AND UP0, UPT, UR12, 0x1, UPT ;  /* 0x000000010c00788c */ /* 0x000fe2000bf05270 */
[----:B------:R-:W-:Y:S01]  /*3920*/  PLOP3.LUT P2, PT, PT, PT, PT, 0x80, 0x8 ;  /* 0x000000000008781c */ /* 0x000fe20003f4f070 */
[----:B------:R-:W-:Y:S02]  /*3930*/  UIADD3 UR4, UPT, UPT, UR5, 0x1, URZ ;  /* 0x0000000105047890 */ /* 0x000fe4000fffe0ff */
[----:B------:R-:W-:Y:S02]  /*3940*/  ULEA UR8, UR5, UR18, 0x6 ;  /* 0x0000001205087291 */ /* 0x000fe4000f8e30ff */
[----:B------:R-:W-:Y:S01]  /*3950*/  UISETP.NE.AND UP1, UPT, UR4, 0x3, UPT ;  /* 0x000000030400788c */ /* 0x000fe2000bf25270 */
[----:B------:R-:W-:Y:S01]  /*3960*/  PLOP3.LUT P0, PT, PT, PT, UP0, 0x80, 0x8 ;  /* 0x000000000008781c */ /* 0x000fe20003f0f008 */
[----:B------:R-:W-:Y:S02]  /*3970*/  UIADD3 UR11, UPT, UPT, UR11, 0x1, URZ ;  /* 0x000000010b0b7890 */ /* 0x000fe4000fffe0ff */
[----:B------:R-:W-:Y:S02]  /*3980*/  USEL UR7, URZ, 0x1, UP1 ;  /* 0x00000001ff077887 */ /* 0x000fe40008800000 */
[----:B------:R-:W-:Y:S01]  /*3990*/  USEL UR10, UR4, URZ, UP1 ;  /* 0x000000ff040a7287 */ /* 0x000fe20008800000 */
[----:B------:R-:W-:Y:S01]  /*39a0*/  UMOV UR9, 0xc0004010 ;  /* 0xc000401000097882 */ /* 0x000fe20000000000 */
[----:B------:R-:W-:Y:S02]  /*39b0*/  UIADD3 UR12, UPT, UPT, UR12, -0x1, URZ ;  /* 0xffffffff0c0c7890 */ /* 0x000fe4000fffe0ff */
[----:B------:R-:W-:Y:S01]  /*39c0*/  LOP3.LUT R2, R2, UR7, RZ, 0x3c, !PT ;  /* 0x0000000702027c12 */ /* 0x000fe2000f8e3cff */
[----:B------:R-:W-:Y:S01]  /*39d0*/  @UP0 ULEA UR4, UR10, UR13, 0x3 ;  /* 0x0000000d0a040291 */ /* 0x000fe2000f8e18ff */
[----:B------:R-:W-:Y:S02]  /*39e0*/  UMOV UR7, 0xc0004010 ;  /* 0xc000401000077882 */ /* 0x000fe40000000000 */
[----:B-1----:R-:W-:Y:S01]  /*39f0*/  @P0 SHF.L.U32 R0, R2, 0x1f, RZ ;  /* 0x0000001f02000819 */ /* 0x002fe200000006ff */
[----:B------:R-:W-:Y:S05]  /*3a00*/  UISETP.NE.AND UP0, UPT, UR11, UR14, UPT ;  /* 0x0000000e0b00728c */ /* 0x000fea000bf05270 */
[----:B------:R2:W3:Y:S01]  /*3a10*/  @P0 SYNCS.PHASECHK.TRANS64.TRYWAIT P2, [UR4], R0 ;  /* 0x00000000ff0005a7 */ /* 0x0004e20008041104 */
[----:B------:R-:W-:Y:S02]  /*3a20*/  UIADD3 UR4, UPT, UPT, UR6, 0x18, URZ ;  /* 0x0000001806047890 */ /* 0x000fe4000fffe0ff */
[----:B------:R-:W-:Y:S03]  /*3a30*/  ULEA UR6, UR5, UR17, 0x8 ;  /* 0x0000001105067291 */ /* 0x000fe6000f8e40ff */
[----:B------:R-:W-:Y:S06]  /*3a40*/  UMOV UR5, UR10 ;  /* 0x0000000a00057c82 */ /* 0x000fec0008000000 */
[----:B------:R2:W-:Y:S01]  /*3a50*/  UTCIMMA.2CTA gdesc[UR6], gdesc[UR8], tmem[UR15], tmem[UR22], idesc[UR23], UP2 ;  /* 0x00ff1608060075ea */ /* 0x0005e2000920010f */
[----:B------:R-:W-:Y:S01]  /*3a60*/  UPLOP3.LUT UP2, UPT, UPT, UPT, UPT, 0x80, 0x8 ;  /* 0x000000000008789c */ /* 0x000fe20003f4f070 */
[----:B------:R2:W-:Y:S01]  /*3a70*/  UTCBAR.2CTA.MULTICAST [UR4], URZ, UR16 ;  /* 0x000000ff040073e9 */ /* 0x0005e20008200810 */
[----:B------:R-:W-:Y:S09]  /*3a80*/  BRA.U UP0, `(.L_x_72) ;  /* 0xfffffffd008c7547 */ /* 0x000ff2000b83ffff */
.L_x_69:
[----:B--2---:R-:W-:Y:S01]  /*3a90*/  UIADD3 UR4, UPT, UPT, UR19, 0x70, URZ ;  /* 0x0000007013047890 */ /* 0x004fe2000fffe0ff */
[----:B------:R-:W-:-:S08]  /*3aa0*/  UMOV UR11, UR14 ;  /* 0x0000000e000b7c82 */ /* 0x000fd00008000000 */
[----:B------:R2:W-:Y:S01]  /*3ab0*/  UTCBAR.2CTA.MULTICAST [UR4], URZ, UR24 ;  /* 0x000000ff040073e9 */ /* 0x0005e20008200818 */
[----:B------:R-:W-:Y:S02]  /*3ac0*/  NOP ;  /* 0x0000000000007918 */ /* 0x000fe40000000000 */
.L_x_67:
[----:B--2---:R-:W-:Y:S01]  /*3ad0*/  UIADD3 UR4, UPT, UPT, UR20, 0x1, URZ ;  /* 0x0000000114047890 */ /* 0x004fe2000fffe0ff */
[----:B------:R-:W-:-:S03]  /*3ae0*/  ISETP.NE.AND P0, PT, R8, 0x2, PT ;  /* 0x000000020800780c */ /* 0x000fc60003f05270 */
[----:B------:R-:W-:Y:S01]  /*3af0*/  UISETP.NE.AND UP0, UPT, UR4, 0x4, UPT ;  /* 0x000000040400788c */ /* 0x000fe2000bf05270 */
[----:B-1----:R-:W-:Y:S02]  /*3b00*/  SEL R0, RZ, 0x1, P0 ;  /* 0x00000001ff007807 */ /* 0x002fe40000000000 */
[----:B------:R-:W-:Y:S01]  /*3b10*/  SEL R8, R8, RZ, P0 ;  /* 0x000000ff08087207 */ /* 0x000fe20000000000 */
[----:B------:R-:W-:Y:S01]  /*3b20*/  USEL UR5, URZ, 0x1, UP0 ;  /* 0x00000001ff057887 */ /* 0x000fe20008000000 */
[----:B------:R-:W-:Y:S01]  /*3b30*/  LOP3.LUT R3, R3, R0, RZ, 0x3c, !PT ;  /* 0x0000000003037212 */ /* 0x000fe200078e3cff */
[----:B------:R-:W-:-:S04]  /*3b40*/  USEL UR20, UR4, URZ, UP0 ;  /* 0x000000ff04147287 */ /* 0x000fc80008000000 */
[----:B------:R-:W-:Y:S01]  /*3b50*/  LOP3.LUT R9, R9, UR5, RZ, 0x3c, !PT ;  /* 0x0000000509097c12 */ /* 0x000fe2000f8e3cff */
[----:B------:R-:W-:Y:S07]  /*3b60*/  @P1 BRA `(.L_x_73) ;  /* 0xfffffff800c41947 */ /* 0x000fee000383ffff */
[----:B------:R-:W1:Y:S01]  /*3b70*/  S2UR UR8, SR_CgaCtaId ;  /* 0x00000000000879c3 */ /* 0x000e620000008800 */
[----:B------:R-:W-:Y:S01]  /*3b80*/  ELECT P0, URZ, PT ;  /* 0x0000000000ff782f */ /* 0x000fe20003800000 */
[----:B------:R-:W-:Y:S01]  /*3b90*/  HFMA2 R0, -RZ, RZ, 0, 5.9604644775390625e-08 ;  /* 0x00000001ff007431 */ /* 0x000fe200000001ff */
[----:B------:R-:W-:-:S05]  /*3ba0*/  UMOV UR4, 0x40 ;  /* 0x0000004000047882 */ /* 0x000fca0000000000 */
[----:B------:R-:W-:Y:S01]  /*3bb0*/  UVIRTCOUNT.DEALLOC.SMPOOL 0x80 ;  /* 0x000000800000784c */ /* 0x000fe20000000000 */
[----:B------:R-:W-:Y:S02]  /*3bc0*/  UISETP.NE.AND UP1, UPT, UR27, URZ, UPT ;  /* 0x000000ff1b00728c */ /* 0x000fe4000bf25270 */
[----:B-1----:R-:W-:-:S09]  /*3bd0*/  ULEA UR8, UR8, UR4, 0x18 ;  /* 0x0000000408087291 */ /* 0x002fd2000f8ec0ff */
[----:B------:R1:W-:Y:S01]  /*3be0*/  @P0 STS.U8 [UR8+0x1c], R0 ;  /* 0x00001c00ff000988 */ /* 0x0003e20008000008 */
[----:B------:R-:W-:Y:S05]  /*3bf0*/  BRA.U UP1, `(.L_x_74) ;  /* 0x0000000101a07547 */ /* 0x000fea000b800000 */
[----:B------:R-:W-:Y:S01]  /*3c00*/  UIADD3 UR7, UPT, UPT, UR13, 0x90, URZ ;  /* 0x000000900d077890 */ /* 0x000fe2000fffe0ff */
[----:B------:R-:W-:-:S03]  /*3c10*/  SHF.L.U32 R2, R9, 0x1f, RZ ;  /* 0x0000001f09027819 */ /* 0x000fc600000006ff */
[----:B------:R-:W-:-:S09]  /*3c20*/  ULEA UR4, UR20, UR7, 0x3 ;  /* 0x0000000714047291 */ /* 0x000fd2000f8e18ff */
[----:B------:R-:W2:Y:S02]  /*3c30*/  SYNCS.PHASECHK.TRANS64.TRYWAIT P0, [UR4], R2 ;  /* 0x00000002ff0075a7 */ /* 0x000ea40008001104 */
[----:B--2---:R-:W-:Y:S05]  /*3c40*/  @!P0 BRA `(.L_x_75) ;  /* 0x0000003c00a48947 */ /* 0x004fea0003800000 */
.L_x_133:
[----:B------:R-:W-:-:S04]  /*3c50*/  UIADD3 UR4, UPT, UPT, UR20, 0x1, URZ ;  /* 0x0000000114047890 */ /* 0x000fc8000fffe0ff */
[----:B------:R-:W-:-:S04]  /*3c60*/  UISETP.NE.AND UP0, UPT, UR4, 0x4, UPT ;  /* 0x000000040400788c */ /* 0x000fc8000bf05270 */
[----:B------:R-:W-:Y:S02]  /*3c70*/  USEL UR6, URZ, 0x1, UP0 ;  /* 0x00000001ff067887 */ /* 0x000fe40008000000 */
[----:B------:R-:W-:-:S04]  /*3c80*/  USEL UR4, UR4, URZ, UP0 ;  /* 0x000000ff04047287 */ /* 0x000fc80008000000 */
[----:B------:R-:W-:Y:S01]  /*3c90*/  ULEA UR5, UR4, UR7, 0x3 ;  /* 0x0000000704057291 */ /* 0x000fe2000f8e18ff */
[----:B-1----:R-:W-:-:S04]  /*3ca0*/  LOP3.LUT R2, R9, UR6, RZ, 0x3c, !PT ;  /* 0x0000000609027c12 */ /* 0x002fc8000f8e3cff */
[----:B------:R-:W-:-:S04]  /*3cb0*/  SHF.L.U32 R3, R2, 0x1f, RZ ;  /* 0x0000001f02037819 */ /* 0x000fc800000006ff */
[----:B------:R-:W1:Y:S02]  /*3cc0*/  SYNCS.PHASECHK.TRANS64.TRYWAIT P0, [UR5], R3 ;  /* 0x00000003ff0075a7 */ /* 0x000e640008001105 */
[----:B-1----:R-:W-:Y:S05]  /*3cd0*/  @!P0 BRA `(.L_x_76) ;  /* 0x0000003c00988947 */ /* 0x002fea0003800000 */
.L_x_135:
        /* <DEDUP_REMOVED lines=9> */
.L_x_137:
[----:B------:R-:W-:-:S04]  /*3d70*/  UIADD3 UR4, UPT, UPT, UR4, 0x1, URZ ;  /* 0x0000000104047890 */ /* 0x000fc8000fffe0ff */
[----:B------:R-:W-:-:S04]  /*3d80*/  UISETP.NE.AND UP0, UPT, UR4, 0x4, UPT ;  /* 0x000000040400788c */ /* 0x000fc8000bf05270 */
[----:B------:R-:W-:Y:S02]  /*3d90*/  USEL UR5, URZ, 0x1, UP0 ;  /* 0x00000001ff057887 */ /* 0x000fe40008000000 */
[----:B------:R-:W-:-:S04]  /*3da0*/  USEL UR4, UR4, URZ, UP0 ;  /* 0x000000ff04047287 */ /* 0x000fc80008000000 */
[----:B------:R-:W-:Y:S01]  /*3db0*/  ULEA UR4, UR4, UR7, 0x3 ;  /* 0x0000000704047291 */ /* 0x000fe2000f8e18ff */
[----:B------:R-:W-:-:S04]  /*3dc0*/  LOP3.LUT R2, R2, UR5, RZ, 0x3c, !PT ;  /* 0x0000000502027c12 */ /* 0x000fc8000f8e3cff */
[----:B------:R-:W-:Y:S01]  /*3dd0*/  SHF.L.U32 R2, R2, 0x1f, RZ ;  /* 0x0000001f02027819 */ /* 0x000fe200000006ff */
[----:B-1----:R-:W-:-:S04]  /*3de0*/  IMAD.U32 R0, RZ, RZ, UR4 ;  /* 0x00000004ff007e24 */ /* 0x002fc8000f8e00ff */
[----:B------:R1:W2:Y:S03]  /*3df0*/  SYNCS.PHASECHK.TRANS64.TRYWAIT P0, [R0+URZ], R2 ;  /* 0x00000002000075a7 */ /* 0x0002a600080011ff */
[----:B--2---:R-:W-:Y:S05]  /*3e00*/  @!P0 NANOSLEEP.SYNCS 0x989680 ;  /* 0x009896800000895d */ /* 0x004fea0003900000 */
[----:B------:R-:W2:Y:S02]  /*3e10*/  @!P0 SYNCS.PHASECHK.TRANS64 P0, [R0+URZ], R2 ;  /* 0x00000002000085a7 */ /* 0x000ea400080010ff */
[----:B--2---:R-:W-:Y:S05]  /*3e20*/  @P0 BRA `(.L_x_78) ;  /* 0x0000000000200947 */ /* 0x004fea0003800000 */
.L_x_79:
[----:B--2---:R2:W4:Y:S02]  /*3e30*/  SYNCS.PHASECHK.TRANS64.TRYWAIT P0, [R0+URZ], R2 ;  /* 0x00000002000075a7 */ /* 0x00452400080011ff */
[----:B----4-:R-:W-:Y:S05]  /*3e40*/  @!P0 NANOSLEEP.SYNCS 0x989680 ;  /* 0x009896800000895d */ /* 0x010fea0003900000 */
[----:B------:R-:W4:Y:S02]  /*3e50*/  @!P0 SYNCS.PHASECHK.TRANS64 P0, [R0+URZ], R2 ;  /* 0x00000002000085a7 */ /* 0x000f2400080010ff */
[----:B----4-:R-:W-:Y:S05]  /*3e60*/  @!P0 BRA `(.L_x_79) ;  /* 0xfffffffc00f08947 */ /* 0x010fea000383ffff */
[----:B------:R-:W-:Y:S05]  /*3e70*/  BRA `(.L_x_78) ;  /* 0x00000000000c7947 */ /* 0x000fea0003800000 */
.L_x_74:
[----:B------:R-:W-:-:S04]  /*3e80*/  UIADD3 UR4, UPT, UPT, UR13, 0xd0, URZ ;  /* 0x000000d00d047890 */ /* 0x000fc8000fffe0ff */
[----:B------:R-:W-:-:S09]  /*3e90*/  UPRMT UR4, UR28, 0x654, UR4 ;  /* 0x000006541c047896 */ /* 0x000fd20008000004 */
[----:B------:R-:W-:Y:S03]  /*3ea0*/  SYNCS.ARRIVE.TRANS64.RED.A1T0 RZ, [UR4], RZ ;  /* 0x000000ffffff79a7 */ /* 0x000fe60008100404 */
.L_x_78:
[----:B-12---:R-:W-:Y:S01]  /*3eb0*/  SHF.L.U32 R2, RZ, 0x1f, RZ ;  /* 0x0000001fff027819 */ /* 0x006fe200000006ff */
[----:B------:R-:W-:Y:S01]  /*3ec0*/  UIADD3 UR4, UPT, UPT, UR13, 0xd0, URZ ;  /* 0x000000d00d047890 */ /* 0x000fe2000fffe0ff */
[----:B------:R-:W-:Y:S02]  /*3ed0*/  PLOP3.LUT P0, PT, PT, PT, UP1, 0x80, 0x8 ;  /* 0x000000000008781c */ /* 0x000fe40003f0f018 */
[----:B------:R-:W1:Y:S02]  /*3ee0*/  SYNCS.PHASECHK.TRANS64.TRYWAIT P1, [UR13+0xd0], R2 ;  /* 0x0000d002ff0075a7 */ /* 0x000e64000802110d */
[----:B-1----:R-:W-:Y:S09]  /*3ef0*/  @!P1 BRA `(.L_x_80) ;  /* 0x0000003c00409947 */ /* 0x002ff20003800000 */
.L_x_139:
[----:B------:R-:W-:Y:S01]  /*3f00*/  @!UP1 UPRMT UR4, UR28, 0x654, UR4 ;  /* 0x000006541c049896 */ /* 0x000fe20008000004 */
[----:B------:R-:W-:Y:S01]  /*3f10*/  UMOV UR5, 0xffff ;  /* 0x0000ffff00057882 */ /* 0x000fe20000000000 */
[----:B------:R-:W-:-:S07]  /*3f20*/  UMOV UR6, 0x1 ;  /* 0x0000000100067882 */ /* 0x000fce0000000000 */
[----:B------:R-:W-:Y:S01]  /*3f30*/  @!P0 SYNCS.ARRIVE.TRANS64.RED.A1T0 RZ, [UR4], RZ ;  /* 0x000000ffffff89a7 */ /* 0x000fe20008100404 */
[----:B------:R-:W-:Y:S01]  /*3f40*/  NOP ;  /* 0x0000000000007918 */ /* 0x000fe20000000000 */
[----:B-1----:R-:W1:Y:S01]  /*3f50*/  LDS R0, [UR8+0x14] ;  /* 0x00001408ff007984 */ /* 0x002e620008000800 */
[----:B------:R-:W-:-:S04]  /*3f60*/  ULOP3.LUT UR4, UR26, 0xffff, URZ, 0xc0, !UPT ;  /* 0x0000ffff1a047892 */ /* 0x000fc8000f8ec0ff */
[----:B------:R-:W-:-:S04]  /*3f70*/  USHF.R.U32.HI UR4, URZ, 0x5, UR4 ;  /* 0x00000005ff047899 */ /* 0x000fc80008011604 */
[----:B------:R-:W-:Y:S02]  /*3f80*/  USHF.L.U32 UR5, UR5, UR4, URZ ;  /* 0x0000000405057299 */ /* 0x000fe400080006ff */
[----:B------:R-:W-:-:S04]  /*3f90*/  USHF.L.U32 UR4, UR6, UR4, URZ ;  /* 0x0000000406047299 */ /* 0x000fc800080006ff */
[----:B-1----:R-:W-:-:S04]  /*3fa0*/  LOP3.LUT R0, R0, UR5, RZ, 0xc0, !PT ;  /* 0x0000000500007c12 */ /* 0x002fc8000f8ec0ff */
[----:B------:R-:W-:-:S13]  /*3fb0*/  ISETP.NE.AND P0, PT, R0, UR5, PT ;  /* 0x0000000500007c0c */ /* 0x000fda000bf05270 */
[----:B------:R-:W-:Y:S05]  /*3fc0*/  @P0 BRA `(.L_x_81) ;  /* 0x0000000000580947 */ /* 0x000fea0003800000 */
[----:B------:R-:W1:Y:S02]  /*3fd0*/  LDS R0, [UR8+0x18] ;  /* 0x00001808ff007984 */ /* 0x000e640008000800 */
[----:B-1----:R-:W-:-:S04]  /*3fe0*/  LOP3.LUT R0, R0, UR4, RZ, 0xc0, !PT ;  /* 0x0000000400007c12 */ /* 0x002fc8000f8ec0ff */
[----:B------:R-:W-:-:S13]  /*3ff0*/  ISETP.NE.AND P0, PT, R0, UR4, PT ;  /* 0x0000000400007c0c */ /* 0x000fda000bf05270 */
[----:B------:R-:W-:Y:S05]  /*4000*/  @P0 BRA `(.L_x_82) ;  /* 0x00000000003c0947 */ /* 0x000fea0003800000 */
[----:B------:R-:W1:Y:S01]  /*4010*/  S2R R2, SR_LANEID ;  /* 0x0000000000027919 */ /* 0x000e620000000000 */
[----:B------:R-:W-:-:S06]  /*4020*/  ULOP3.LUT UR5, URZ, UR5, URZ, 0x33, !UPT ;  /* 0x00000005ff057292 */ /* 0x000fcc000f8e33ff */
[----:B------:R-:W-:-:S04]  /*4030*/  IMAD.U32 R0, RZ, RZ, UR5 ;  /* 0x00000005ff007e24 */ /* 0x000fc8000f8e00ff */
[----:B------:R2:W4:Y:S02]  /*4040*/  REDUX UR7, R0 ;  /* 0x00000000000773c4 */ /* 0x0005240000000000 */
[----:B------:R1:W-:Y:S01]  /*4050*/  UTCATOMSWS.AND URZ, UR5 ;  /* 0x0000000500ff79e3 */ /* 0x0003e20008000000 */
[----:B--2---:R-:W-:Y:S01]  /*4060*/  LOP3.LUT R0, RZ, UR4, RZ, 0x33, !PT ;  /* 0x00000004ff007c12 */ /* 0x004fe2000f8e33ff */
[----:B------:R-:W-:Y:S02]  /*4070*/  VOTEU.ANY UR4, UPT, PT ;  /* 0x0000000000047886 */ /* 0x000fe400038e0100 */
[----:B------:R-:W-:Y:S02]  /*4080*/  UFLO.U32 UR4, UR4 ;  /* 0x00000004000472bd */ /* 0x000fe400080e0000 */
[----:B------:R-:W2:Y:S04]  /*4090*/  REDUX UR6, R0 ;  /* 0x00000000000673c4 */ /* 0x000ea80000000000 */
[----:B-1----:R-:W-:-:S02]  /*40a0*/  ISETP.EQ.U32.AND P0, PT, R2, UR4, PT ;  /* 0x0000000402007c0c */ /* 0x002fc4000bf02070 */
[----:B----4-:R-:W-:-:S11]  /*40b0*/  MOV R2, UR7 ;  /* 0x0000000700027c02 */ /* 0x010fd60008000f00 */
[----:B------:R1:W-:Y:S01]  /*40c0*/  @P0 ATOMS.AND RZ, [UR8+0x14], R2 ;  /* 0x00001402ffff098c */ /* 0x0003e2000a800008 */
[----:B--2---:R-:W-:-:S05]  /*40d0*/  IMAD.U32 R0, RZ, RZ, UR6 ;  /* 0x00000006ff007e24 */ /* 0x004fca000f8e00ff */
[----:B------:R1:W-:Y:S01]  /*40e0*/  @P0 ATOMS.AND RZ, [UR8+0x18], R0 ;  /* 0x00001800ffff098c */ /* 0x0003e2000a800008 */
[----:B------:R-:W-:Y:S05]  /*40f0*/  BRA `(.L_x_83) ;  /* 0x0000000000147947 */ /* 0x000fea0003800000 */
.L_x_82:
[----:B------:R-:W-:Y:S02]  /*4100*/  MOV R2, 0x4120 ;  /* 0x0000412000027802 */ /* 0x000fe40000000f00 */
[----:B---3-5:R-:W-:Y:S05]  /*4110*/  CALL.REL.NOINC `($__internal_0_$__cuda_sm10x_tcgen05_guardrail_trap_col_being_dealloced_not_returned_by_alloc) ;  /* 0x0000003c00547944 */ /* 0x028fea0003c00000 */
[----:B------:R-:W-:Y:S05]  /*4120*/  BRA `(.L_x_83) ;  /* 0x0000000000087947 */ /* 0x000fea0003800000 */
.L_x_81:
[----:B------:R-:W-:Y:S02]  /*4130*/  MOV R2, 0x4150 ;  /* 0x0000415000027802 */ /* 0x000fe40000000f00 */
[----:B---3-5:R-:W-:Y:S05]  /*4140*/  CALL.REL.NOINC `($__internal_2_$__cuda_sm10x_tcgen05_guardrail_trap_unallocated_columns_being_dealloced) ;  /* 0x0000003c00607944 */ /* 0x028fea0003c00000 */
.L_x_83:
[----:B------:R-:W-:Y:S01]  /*4150*/  NOP ;  /* 0x0000000000007918 */ /* 0x000fe20000000000 */
[----:B------:R-:W-:Y:S05]  /*4160*/  EXIT ;  /* 0x000000000000794d */ /* 0x000fea0003800000 */
.L_x_54:
[----:B------:R-:W-:-:S09]  /*4170*/  UISETP.NE.OR UP0, UPT, UR18, 0x3, !UP3 ;  /* 0x000000031200788c */ /* 0x000fd2000df05670 */
[----:B------:R-:W-:Y:S05]  /*4180*/  BRA.U UP0, `(.L_x_84) ;  /* 0x0000000d00087547 */ /* 0x000fea000b800000 */
[----:B------:R-:W1:Y:S01]  /*4190*/  LDCU UR26, c[0x0][0x370] ;  /* 0x00006e00ff1a77ac */ /* 0x000e620008000800 */
[----:B------:R-:W2:Y:S01]  /*41a0*/  LDC.64 R16, c[0x0][0x348] ;  /* 0x0000d200ff107b82 */ /* 0x000ea20000000a00 */
[----:B------:R-:W-:Y:S02]  /*41b0*/  HFMA2 R13, -RZ, RZ, 0, 0 ;  /* 0x00000000ff0d7431 */ /* 0x000fe400000001ff */
[----:B------:R-:W-:Y:S01]  /*41c0*/  IMAD.MOV.U32 R15, RZ, RZ, 0x1 ;  /* 0x00000001ff0f7424 */ /* 0x000fe200078e00ff */
[----:B------:R-:W1:Y:S01]  /*41d0*/  LDCU.128 UR28, c[0x0][0xb10] ;  /* 0x00016200ff1c77ac */ /* 0x000e620008000c00 */
[----:B------:R-:W-:Y:S01]  /*41e0*/  IMAD.MOV.U32 R14, RZ, RZ, RZ ;  /* 0x000000ffff0e7224 */ /* 0x000fe200078e00ff */
[----:B------:R-:W-:Y:S01]  /*41f0*/  MOV R12, 0x2000 ;  /* 0x00002000000c7802 */ /* 0x000fe20000000f00 */
[----:B------:R-:W3:Y:S01]  /*4200*/  LDCU UR25, c[0x0][0x374] ;  /* 0x00006e80ff1977ac */ /* 0x000ee20008000800 */
[----:B------:R-:W4:Y:S01]  /*4210*/  LDC.64 R2, c[0x0][0x888] ;  /* 0x00022200ff027b82 */ /* 0x000f220000000a00 */
[----:B------:R-:W3:Y:S01]  /*4220*/  LDCU UR16, c[0x0][0xb0c] ;  /* 0x00016180ff1077ac */ /* 0x000ee20008000800 */
[----:B------:R-:W2:Y:S06]  /*4230*/  LDCU UR35, c[0x0][0xb20] ;  /* 0x00016400ff2377ac */ /* 0x000eac0008000800 */
[----:B------:R-:W4:Y:S01]  /*4240*/  LDC.64 R4, c[0x0][0x890] ;  /* 0x00022400ff047b82 */ /* 0x000f220000000a00 */
[----:B------:R-:W2:Y:S01]  /*4250*/  LDCU UR4, c[0x0][0xb30] ;  /* 0x00016600ff0477ac */ /* 0x000ea20008000800 */
[----:B------:R-:W-:Y:S01]  /*4260*/  UMOV UR17, 0x400 ;  /* 0x0000040000117882 */ /* 0x000fe20000000000 */
[----:B-1----:R-:W-:-:S02]  /*4270*/  UIMAD.WIDE.U32 UR32, UR26, UR28, URZ ;  /* 0x0000001c1a2072a5 */ /* 0x002fc4000f8e00ff */
[----:B---3--:R-:W-:Y:S02]  /*4280*/  UIMAD.WIDE.U32 UR6, UR25, UR31, URZ ;  /* 0x0000001f190672a5 */ /* 0x008fe4000f8e00ff */
[----:B------:R-:W-:Y:S02]  /*4290*/  ULEA UR17, UR55, UR17, 0x18 ;  /* 0x0000001137117291 */ /* 0x000fe4000f8ec0ff */
[----:B------:R-:W-:Y:S02]  /*42a0*/  UPLOP3.LUT UP3, UPT, UPT, UPT, UPT, 0x40, 0x4 ;  /* 0x000000000004789c */ /* 0x000fe40003f6e870 */
[----:B------:R-:W-:Y:S01]  /*42b0*/  UIADD3 UR5, UPT, UPT, UR17, 0x30, URZ ;  /* 0x0000003011057890 */ /* 0x000fe2000fffe0ff */
[----:B------:R-:W-:Y:S01]  /*42c0*/  UMOV UR32, UR33 ;  /* 0x0000002100207c82 */ /* 0x000fe20008000000 */
[----:B------:R-:W-:Y:S01]  /*42d0*/  UMOV UR27, UR7 ;  /* 0x00000007001b7c82 */ /* 0x000fe20008000000 */
[----:B------:R-:W-:Y:S02]  /*42e0*/  UISETP.GE.AND UP0, UPT, UR40, 0x1, UPT ;  /* 0x000000012800788c */ /* 0x000fe4000bf06270 */
[----:B------:R-:W-:Y:S01]  /*42f0*/  UISETP.NE.AND UP4, UPT, UR40, 0x1, UPT ;  /* 0x000000012800788c */ /* 0x000fe2000bf85270 */
[----:B------:R-:W1:Y:S01]  /*4300*/  LDCU.64 UR14, c[0x0][0xb28] ;  /* 0x00016500ff0e77ac */ /* 0x000e620008000a00 */
[----:B------:R-:W-:-:S02]  /*4310*/  UISETP.NE.AND UP6, UPT, UR16, 0x1, UPT ;  /* 0x000000011000788c */ /* 0x000fc4000bfc5270 */
[----:B------:R-:W-:Y:S02]  /*4320*/  UISETP.NE.AND UP5, UPT, UR30, 0x1, UPT ;  /* 0x000000011e00788c */ /* 0x000fe4000bfa5270 */
[----:B------:R-:W-:Y:S02]  /*4330*/  UPRMT UR55, UR55, 0x654, UR5 ;  /* 0x0000065437377896 */ /* 0x000fe40008000005 */
[----:B------:R-:W-:Y:S02]  /*4340*/  USHF.R.U32.HI UR32, URZ, UR29, UR32 ;  /* 0x0000001dff207299 */ /* 0x000fe40008011620 */
[----:B--2---:R-:W-:Y:S02]  /*4350*/  USHF.R.U32.HI UR27, URZ, UR35, UR27 ;  /* 0x00000023ff1b7299 */ /* 0x004fe4000801161b */
[----:B------:R-:W-:-:S11]  /*4360*/  UISETP.NE.AND UP2, UPT, UR4, 0x1, UPT ;  /* 0x000000010400788c */ /* 0x000fd6000bf45270 */
.L_x_92:
[C---:B------:R-:W-:Y:S02]  /*4370*/  LEA R7, R14.reuse, UR17, 0x3 ;  /* 0x000000110e077c11 */ /* 0x040fe4000f8e18ff */
[----:B------:R-:W-:Y:S02]  /*4380*/  SHF.L.U32 R0, R13, 0x1f, RZ ;  /* 0x0000001f0d007819 */ /* 0x000fe400000006ff */
[----:B------:R-:W-:Y:S02]  /*4390*/  LEA R8, R14, UR17, 0x4 ;  /* 0x000000110e087c11 */ /* 0x000fe4000f8e20ff */
[----:B--2---:R-:W2:Y:S02]  /*43a0*/  SYNCS.PHASECHK.TRANS64.TRYWAIT P0, [R7+URZ+0x50], R0 ;  /* 0x00005000070075a7 */ /* 0x004ea400080011ff */
[----:B--2---:R-:W-:Y:S05]  /*43b0*/  @!P0 BRA `(.L_x_85) ;  /* 0x0000003800288947 */ /* 0x004fea0003800000 */
.L_x_140:
[----:B------:R-:W3:Y:S01]  /*43c0*/  LDS.128 R8, [R8+0xe0] ;  /* 0x0000e00008087984 */ /* 0x000ee20000000c00 */
[----:B------:R-:W-:Y:S01]  /*43d0*/  UISETP.GE.AND UP0, UPT, UR40, 0x1, UPT ;  /* 0x000000012800788c */ /* 0x000fe2000bf06270 */
[----:B------:R-:W-:Y:S01]  /*43e0*/  @!PT LDS RZ, [RZ] ;  /* 0x00000000fffff984 */ /* 0x000fe20000000800 */
[----:B------:R-:W-:Y:S01]  /*43f0*/  @!PT LDS RZ, [RZ] ;  /* 0x00000000fffff984 */ /* 0x000fe20000000800 */
[----:B------:R-:W-:Y:S01]  /*4400*/  @!PT LDS RZ, [RZ] ;  /* 0x00000000fffff984 */ /* 0x000fe20000000800 */
[----:B------:R-:W-:Y:S01]  /*4410*/  @!PT LDS RZ, [RZ] ;  /* 0x00000000fffff984 */ /* 0x000fe20000000800 */
[----:B------:R1:W-:Y:S06]  /*4420*/  MEMBAR.ALL.CTA ;  /* 0x0000000000007992 */ /* 0x0003ec0000008000 */
[----:B-1----:R-:W1:Y:S01]  /*4430*/  FENCE.VIEW.ASYNC.S ;  /* 0x00000000000073c6 */ /* 0x002e620000000000 */
[----:B---3--:R-:W-:Y:S11]  /*4440*/  LOP3.LUT P0, RZ, R10, 0x1, RZ, 0xc0, !PT ;  /* 0x000000010aff7812 */ /* 0x008ff6000780c0ff */
[----:B------:R-:W-:Y:S02]  /*4450*/  @!UPT UIADD3 URZ, UPT, UPT, URZ, URZ, URZ ;  /* 0x000000fffffff290 */ /* 0x000fe4000fffe0ff */
[----:B-1----:R-:W-:Y:S01]  /*4460*/  VOTEU.ANY UP1, P0 ;  /* 0x0000000000ff7886 */ /* 0x002fe20000020100 */
[----:B------:R-:W-:Y:S11]  /*4470*/  PLOP3.LUT P0, PT, PT, PT, UP1, 0x80, 0x8 ;  /* 0x000000000008781c */ /* 0x000ff60003f0f018 */
[----:B------:R-:W-:Y:S02]  /*4480*/  @!UPT UIADD3 URZ, UPT, UPT, URZ, URZ, URZ ;  /* 0x000000fffffff290 */ /* 0x000fe4000fffe0ff */
[----:B--2---:R-:W-:Y:S02]  /*4490*/  @P0 SHF.R.U32.HI R0, RZ, 0x10, R9 ;  /* 0x00000010ff000819 */ /* 0x004fe40000011609 */
[----:B------:R-:W-:Y:S02]  /*44a0*/  @P0 MOV R6, R8 ;  /* 0x0000000800060202 */ /* 0x000fe40000000f00 */
[----:B------:R-:W-:Y:S01]  /*44b0*/  @P0 R2UR UR4, R0 ;  /* 0x00000000000402ca */ /* 0x000fe200000e0000 */
[----:B------:R-:W-:Y:S01]  /*44c0*/  VIADD R0, R7, 0x60 ;  /* 0x0000006007007836 */ /* 0x000fe20000000000 */
[----:B------:R-:W-:Y:S02]  /*44d0*/  @P0 LOP3.LUT R8, R9, 0xffff, RZ, 0xc0, !PT ;  /* 0x0000ffff09080812 */ /* 0x000fe400078ec0ff */
[----:B------:R-:W-:Y:S02]  /*44e0*/  @P0 R2UR UR6, R6 ;  /* 0x00000000060602ca */ /* 0x000fe400000e0000 */
[----:B------:R-:W-:Y:S02]  /*44f0*/  PRMT R0, RZ, 0x654, R0 ;  /* 0x00000654ff007816 */ /* 0x000fe40000000000 */
[----:B------:R-:W-:Y:S02]  /*4500*/  @P0 R2UR UR5, R8 ;  /* 0x00000000080502ca */ /* 0x000fe400000e0000 */
[----:B------:R1:W-:Y:S03]  /*4510*/  SYNCS.ARRIVE.TRANS64.RED.A1T0 RZ, [R0+URZ], RZ ;  /* 0x000000ff00ff79a7 */ /* 0x0003e600081004ff */
[----:B------:R-:W-:Y:S04]  /*4520*/  @UP1 UMOV UR24, UR4 ;  /* 0x0000000400181c82 */ /* 0x000fe80008000000 */
[----:B------:R-:W-:Y:S04]  /*4530*/  @UP1 UMOV UR13, UR6 ;  /* 0x00000006000d1c82 */ /* 0x000fe80008000000 */
[----:B------:R-:W-:Y:S01]  /*4540*/  @UP1 UMOV UR7, UR5 ;  /* 0x0000000500071c82 */ /* 0x000fe20008000000 */
[----:B------:R-:W-:Y:S05]  /*4550*/  BRA.U !UP0, `(.L_x_86) ;  /* 0x0000000108a47547 */ /* 0x000fea000b800000 */
[----:B------:R-:W-:Y:S02]  /*4560*/  UIMAD.WIDE.U32 UR10, UR7, UR31, URZ ;  /* 0x0000001f070a72a5 */ /* 0x000fe4000f8e00ff */
[----:B------:R-:W-:Y:S02]  /*4570*/  UIMAD.WIDE.U32 UR18, UR13, UR28, URZ ;  /* 0x0000001c0d1272a5 */ /* 0x000fe4000f8e00ff */
[----:B------:R-:W-:Y:S02]  /*4580*/  USEL UR4, UR25, UR27, !UP5 ;  /* 0x0000001b19047287 */ /* 0x000fe4000e800000 */
[----:B------:R-:W-:Y:S02]  /*4590*/  USEL UR8, UR26, UR32, !UP6 ;  /* 0x000000201a087287 */ /* 0x000fe4000f000000 */
[----:B------:R-:W-:Y:S02]  /*45a0*/  UIMAD.WIDE.U32 UR20, UR4, UR14, URZ ;  /* 0x0000000e041472a5 */ /* 0x000fe4000f8e00ff */
[----:B------:R-:W-:Y:S01]  /*45b0*/  UIMAD.WIDE.U32 UR22, UR8, UR14, URZ ;  /* 0x0000000e081672a5 */ /* 0x000fe2000f8e00ff */
[----:B------:R-:W-:Y:S02]  /*45c0*/  UMOV UR5, UR11 ;  /* 0x0000000b00057c82 */ /* 0x000fe40008000000 */
[----:B------:R-:W-:Y:S03]  /*45d0*/  USHF.R.U32.HI UR6, URZ, UR35, UR5 ;  /* 0x00000023ff067299 */ /* 0x000fe60008011605 */
[----:B------:R-:W-:Y:S01]  /*45e0*/  UMOV UR5, UR19 ;  /* 0x0000001300057c82 */ /* 0x000fe20008000000 */
[----:B------:R-:W-:Y:S02]  /*45f0*/  USEL UR6, UR7, UR6, !UP5 ;  /* 0x0000000607067287 */ /* 0x000fe4000e800000 */
[----:B------:R-:W-:Y:S02]  /*4600*/  USHF.R.U32.HI UR9, URZ, UR29, UR5 ;  /* 0x0000001dff097299 */ /* 0x000fe40008011605 */
[----:B------:R-:W-:Y:S01]  /*4610*/  UIMAD.WIDE.U32 UR10, UR6, UR14, URZ ;  /* 0x0000000e060a72a5 */ /* 0x000fe2000f8e00ff */
[----:B------:R-:W-:Y:S02]  /*4620*/  UMOV UR5, UR21 ;  /* 0x0000001500057c82 */ /* 0x000fe40008000000 */
[----:B------:R-:W-:Y:S03]  /*4630*/  @UP4 USHF.R.U32.HI UR4, URZ, UR15, UR5 ;  /* 0x0000000fff044299 */ /* 0x000fe60008011605 */
[----:B------:R-:W-:Y:S01]  /*4640*/  UMOV UR5, UR23 ;  /* 0x0000001700057c82 */ /* 0x000fe20008000000 */
[----:B------:R-:W-:Y:S02]  /*4650*/  UIMAD UR4, UR40, UR4, URZ ;  /* 0x00000004280472a4 */ /* 0x000fe4000f8e02ff */
[----:B------:R-:W-:Y:S02]  /*4660*/  @UP4 USHF.R.U32.HI UR8, URZ, UR15, UR5 ;  /* 0x0000000fff084299 */ /* 0x000fe40008011605 */
[----:B------:R-:W-:Y:S02]  /*4670*/  USEL UR5, UR13, UR9, !UP6 ;  /* 0x000000090d057287 */ /* 0x000fe4000f000000 */
[----:B------:R-:W-:Y:S02]  /*4680*/  UIMAD UR9, UR40, UR8, URZ ;  /* 0x00000008280972a4 */ /* 0x000fe4000f8e02ff */
[----:B------:R-:W-:Y:S03]  /*4690*/  UISETP.GE.AND UP0, UPT, UR6, UR4, UPT ;  /* 0x000000040600728c */ /* 0x000fe6000bf06270 */
[----:B------:R-:W-:Y:S01]  /*46a0*/  UMOV UR4, UR11 ;  /* 0x0000000b00047c82 */ /* 0x000fe20008000000 */
[----:B------:R-:W-:Y:S02]  /*46b0*/  UISETP.GE.OR UP0, UPT, UR5, UR9, UP0 ;  /* 0x000000090500728c */ /* 0x000fe40008706670 */
[----:B------:R-:W-:Y:S02]  /*46c0*/  USHF.R.U32.HI UR4, URZ, UR15, UR4 ;  /* 0x0000000fff047299 */ /* 0x000fe40008011604 */
[----:B------:R-:W-:Y:S02]  /*46d0*/  UIMAD.WIDE.U32 UR10, UR5, UR14, URZ ;  /* 0x0000000e050a72a5 */ /* 0x000fe4000f8e00ff */
[----:B------:R-:W-:Y:S04]  /*46e0*/  USEL UR12, UR6, UR4, !UP4 ;  /* 0x00000004060c7287 */ /* 0x000fe8000e000000 */
[----:B------:R-:W-:Y:S01]  /*46f0*/  UIADD3 UR9, UPT, UPT, -UR12, URZ, URZ ;  /* 0x000000ff0c097290 */ /* 0x000fe2000fffe1ff */
[----:B------:R-:W-:Y:S02]  /*4700*/  @!UP0 UMOV UR4, UR11 ;  /* 0x0000000b00048c82 */ /* 0x000fe40008000000 */
[----:B------:R-:W-:Y:S02]  /*4710*/  @!UP0 USHF.R.U32.HI UR4, URZ, UR15, UR4 ;  /* 0x0000000fff048299 */ /* 0x000fe40008011604 */
[----:B------:R-:W-:Y:S02]  /*4720*/  UIMAD UR9, UR40, UR9, UR6 ;  /* 0x00000009280972a4 */ /* 0x000fe4000f8e0206 */
[----:B------:R-:W-:Y:S04]  /*4730*/  @!UP0 USEL UR4, UR5, UR4, !UP4 ;  /* 0x0000000405048287 */ /* 0x000fe8000e000000 */
[----:B------:R-:W-:Y:S02]  /*4740*/  @!UP0 UIMAD UR9, UR8, UR9, UR4 ;  /* 0x00000009080982a4 */ /* 0x000fe4000f8e0204 */
[----:B------:R-:W-:Y:S02]  /*4750*/  @!UP0 UIADD3 UR10, UPT, UPT, UR12, -UR4, URZ ;  /* 0x800000040c0a8290 */ /* 0x000fe4000fffe0ff */
[----:B------:R-:W-:Y:S02]  /*4760*/  UIADD3 UR4, UPT, UPT, -UR5, URZ, URZ ;  /* 0x000000ff05047290 */ /* 0x000fe4000fffe1ff */
[----:B------:R-:W-:Y:S02]  /*4770*/  UIADD3 UR8, UPT, UPT, -UR6, URZ, URZ ;  /* 0x000000ff06087290 */ /* 0x000fe4000fffe1ff */
[----:B------:R-:W-:Y:S02]  /*4780*/  @!UP0 UIMAD UR6, UR10, UR40, UR5 ;  /* 0x000000280a0682a4 */ /* 0x000fe4000f8e0205 */
[----:B------:R-:W-:Y:S02]  /*4790*/  UIMAD UR13, UR16, UR4, UR13 ;  /* 0x00000004100d72a4 */ /* 0x000fe4000f8e020d */
[----:B------:R-:W-:Y:S01]  /*47a0*/  UIMAD UR7, UR30, UR8, UR7 ;  /* 0x000000081e0772a4 */ /* 0x000fe2000f8e0207 */
[----:B------:R-:W-:Y:S02]  /*47b0*/  @!UP0 UMOV UR5, UR9 ;  /* 0x0000000900058c82 */ /* 0x000fe40008000000 */
[----:B------:R-:W-:Y:S02]  /*47c0*/  UIMAD UR13, UR5, UR16, UR13 ;  /* 0x00000010050d72a4 */ /* 0x000fe4000f8e020d */
[----:B------:R-:W-:Y:S11]  /*47d0*/  UIMAD UR7, UR6, UR30, UR7 ;  /* 0x0000001e060772a4 */ /* 0x000ff6000f8e0207 */
[----:B------:R-:W-:Y:S01]  /*47e0*/  @!UPT UIADD3 URZ, UPT, UPT, URZ, URZ, URZ ;  /* 0x000000fffffff290 */ /* 0x000fe2000fffe0ff */
.L_x_86:
[----:B------:R-:W2:Y:S01]  /*47f0*/  @!UP2 LDCU.128 UR20, c[0x0][0xb10] ;  /* 0x00016200ff14a7ac */ /* 0x000ea20008000c00 */
[C---:B----4-:R-:W-:Y:S02]  /*4800*/  ISETP.NE.U32.AND P1, PT, R4.reuse, RZ, PT ;  /* 0x000000ff0400720c */ /* 0x050fe40003f25070 */
[----:B------:R-:W-:Y:S02]  /*4810*/  ISETP.NE.U32.AND P0, PT, R4, RZ, PT ;  /* 0x000000ff0400720c */ /* 0x000fe40003f05070 */
[C---:B------:R-:W-:Y:S02]  /*4820*/  ISETP.NE.AND.EX P1, PT, R5.reuse, RZ, PT, P1 ;  /* 0x000000ff0500720c */ /* 0x040fe40003f25310 */
[----:B------:R-:W-:Y:S01]  /*4830*/  ISETP.NE.AND.EX P0, PT, R5, RZ, PT, P0 ;  /* 0x000000ff0500720c */ /* 0x000fe20003f05300 */
[----:B------:R-:W3:Y:S01]  /*4840*/  @!UP2 LDCU UR5, c[0x0][0xb0c] ;  /* 0x00016180ff05a7ac */ /* 0x000ee20008000800 */
[----:B------:R-:W-:Y:S01]  /*4850*/  SHF.L.U32 R6, R15, 0x1f, RZ ;  /* 0x0000001f0f067819 */ /* 0x000fe200000006ff */
[----:B--2---:R-:W-:Y:S07]  /*4860*/  UIMAD.WIDE.U32 UR8, UR13, UR20, URZ ;  /* 0x000000140d0872a5 */ /* 0x004fee000f8e00ff */
[----:B------:R-:W-:Y:S01]  /*4870*/  @!UP2 UMOV UR4, UR9 ;  /* 0x000000090004ac82 */ /* 0x000fe20008000000 */
[----:B---3--:R-:W-:Y:S02]  /*4880*/  @!UP2 UISETP.NE.AND UP0, UPT, UR5, 0x1, UPT ;  /* 0x000000010500a88c */ /* 0x008fe4000bf05270 */
[----:B------:R-:W-:Y:S02]  /*4890*/  @!UP2 USHF.R.U32.HI UR4, URZ, UR21, UR4 ;  /* 0x00000015ff04a299 */ /* 0x000fe40008011604 */
[----:B------:R-:W-:Y:S02]  /*48a0*/  UIMAD.WIDE.U32 UR8, UR7, UR23, URZ ;  /* 0x00000017070872a5 */ /* 0x000fe4000f8e00ff */
[----:B------:R-:W-:Y:S02]  /*48b0*/  @!UP2 USEL UR10, UR13, UR4, !UP0 ;  /* 0x000000040d0aa287 */ /* 0x000fe4000c000000 */
[----:B------:R-:W-:Y:S03]  /*48c0*/  @!UP2 UISETP.NE.AND UP0, UPT, UR22, 0x1, UPT ;  /* 0x000000011600a88c */ /* 0x000fe6000bf05270 */
[----:B------:R-:W-:Y:S02]  /*48d0*/  @!UP2 UMOV UR6, UR9 ;  /* 0x000000090006ac82 */ /* 0x000fe40008000000 */
[----:B------:R-:W2:Y:S02]  /*48e0*/  @!UP2 LDCU UR4, c[0x0][0xb20] ;  /* 0x00016400ff04a7ac */ /* 0x000ea40008000800 */
[----:B--2---:R-:W-:Y:S04]  /*48f0*/  @!UP2 USHF.R.U32.HI UR6, URZ, UR4, UR6 ;  /* 0x00000004ff06a299 */ /* 0x004fe80008011606 */
[----:B------:R-:W-:Y:S04]  /*4900*/  @!UP2 USEL UR6, UR7, UR6, !UP0 ;  /* 0x000000060706a287 */ /* 0x000fe8000c000000 */
[----:B------:R-:W-:Y:S02]  /*4910*/  @!UP2 UIADD3 UR4, UPT, UPT, -UR10, UR6, URZ ;  /* 0x000000060a04a290 */ /* 0x000fe4000fffe1ff */
[----:B------:R-:W-:Y:S02]  /*4920*/  @!UP2 UIADD3 UR6, UPT, UPT, UR10, -UR6, URZ ;  /* 0x800000060a06a290 */ /* 0x000fe4000fffe0ff */
[----:B------:R-:W-:Y:S02]  /*4930*/  @!UP2 UIMAD UR13, UR4, UR5, UR13 ;  /* 0x00000005040da2a4 */ /* 0x000fe4000f8e020d */
[----:B------:R-:W-:Y:S01]  /*4940*/  @!UP2 UIMAD UR7, UR6, UR22, UR7 ;  /* 0x000000160607a2a4 */ /* 0x000fe2000f8e0207 */
[----:B------:R-:W-:Y:S11]  /*4950*/  BRA.U UP3, `(.L_x_87) ;  /* 0x0000000103107547 */ /* 0x000ff6000b800000 */
[----:B------:R-:W-:Y:S04]  /*4960*/  MOV R7, UR34 ;  /* 0x0000002200077c02 */ /* 0x000fe80008000f00 */
[----:B------:R-:W-:Y:S04]  /*4970*/  SHF.L.U32 R7, R7, 0x1f, RZ ;  /* 0x0000001f07077819 */ /* 0x000fe800000006ff */
[----:B------:R-:W2:Y:S02]  /*4980*/  SYNCS.PHASECHK.TRANS64.TRYWAIT P2, [UR17+0x48], R7 ;  /* 0x00004807ff0075a7 */ /* 0x000ea40008041111 */
[----:B--2---:R-:W-:Y:S05]  /*4990*/  @!P2 BRA `(.L_x_88) ;  /* 0x0000003000c4a947 */ /* 0x004fea0003800000 */
.L_x_87:
[----:B------:R-:W-:Y:S05]  /*49a0*/  @!P1 BRA `(.L_x_89) ;  /* 0x0000000000309947 */ /* 0x000fea0003800000 */
[----:B------:R-:W-:Y:S01]  /*49b0*/  ISETP.NE.U32.AND P1, PT, R2, RZ, PT ;  /* 0x000000ff0200720c */ /* 0x000fe20003f25070 */
[----:B------:R-:W2:Y:S01]  /*49c0*/  LDCU.64 UR4, c[0x0][0x358] ;  /* 0x00006b00ff0477ac */ /* 0x000ea20008000a00 */
[----:B------:R-:W-:Y:S02]  /*49d0*/  IMAD.MOV.U32 R147, RZ, RZ, 0x1 ;  /* 0x00000001ff937424 */ /* 0x000fe400078e00ff */
[----:B------:R-:W-:Y:S11]  /*49e0*/  ISETP.NE.AND.EX P1, PT, R3, RZ, PT, P1 ;  /* 0x000000ff0300720c */ /* 0x000ff60003f25310 */
[----:B------:R-:W-:Y:S02]  /*49f0*/  @!UPT UIADD3 URZ, UPT, UPT, URZ, URZ, URZ ;  /* 0x000000fffffff290 */ /* 0x000fe4000fffe0ff */
[----:B------:R-:W3:Y:S01]  /*4a00*/  @P1 LDC.64 R8, c[0x0][0x888] ;  /* 0x00022200ff081b82 */ /* 0x000ee20000000a00 */
[----:B-1----:R-:W-:Y:S04]  /*4a10*/  @P1 IMAD R0, R4, UR36, RZ ;  /* 0x0000002404001c24 */ /* 0x002fe8000f8e02ff */
[----:B---3--:R-:W-:Y:S04]  /*4a20*/  @P1 IMAD.WIDE R8, R0, 0x4, R8 ;  /* 0x0000000400081825 */ /* 0x008fe800078e0208 */
[----:B------:R-:W-:Y:S01]  /*4a30*/  HFMA2 R0, -RZ, RZ, 0, 5.9604644775390625e-08 ;  /* 0x00000001ff007431 */ /* 0x000fe200000001ff */
[----:B--2--5:R2:W5:Y:S04]  /*4a40*/  @P1 LDG.E R72, desc[UR4][R8.64] ;  /* 0x0000000408481981 */ /* 0x024568000c1e1900 */
[----:B------:R-:W-:Y:S01]  /*4a50*/  @!P1 PRMT R147, R0, 0x7610, R147 ;  /* 0x0000761000939816 */ /* 0x000fe20000000093 */
[----:B--2---:R-:W3:Y:S06]  /*4a60*/  @!P1 LDC R72, c[0x0][0x880] ;  /* 0x00022000ff489b82 */ /* 0x004eec0000000800 */
.L_x_89:
[----:B---3-5:R-:W-:Y:S01]  /*4a70*/  @!P0 ISETP.EQ.AND P1, PT, R72, RZ, PT ;  /* 0x000000ff4800820c */ /* 0x028fe20003f22270 */
[----:B------:R-:W-:Y:S01]  /*4a80*/  @!UPT UIADD3 URZ, UPT, UPT, URZ, URZ, URZ ;  /* 0x000000fffffff290 */ /* 0x000fe2000fffe0ff */
[----:B------:R-:W-:Y:S11]  /*4a90*/  @!P0 BRA `(.L_x_90) ;  /* 0x0000000000188947 */ /* 0x000ff60003800000 */
[----:B------:R-:W-:Y:S02]  /*4aa0*/  LOP3.LUT P0, RZ, R147, 0xff, RZ, 0xc0, !PT ;  /* 0x000000ff93ff7812 */ /* 0x000fe4000780c0ff */
[----:B------:R-:W-:Y:S04]  /*4ab0*/  ISETP.NE.U32.AND P1, PT, R2, RZ, PT ;  /* 0x000000ff0200720c */ /* 0x000fe80003f25070 */
[----:B------:R-:W-:Y:S04]  /*4ac0*/  ISETP.NE.AND.EX P1, PT, R3, RZ, PT, P1 ;  /* 0x000000ff0300720c */ /* 0x000fe80003f25310 */
[----:B------:R-:W-:Y:S03]  /*4ad0*/  PLOP3.LUT P1, PT, P1, PT, PT, 0x8, 0x80 ;  /* 0x000000000080781c */ /* 0x000fe60000f2e170 */
[----:B------:R-:W-:Y:S11]  /*4ae0*/  @P0 ISETP.EQ.AND P1, PT, R72, RZ, PT ;  /* 0x000000ff4800020c */ /* 0x000ff60003f22270 */
[----:B------:R-:W-:Y:S02]  /*4af0*/  @!UPT UIADD3 URZ, UPT, UPT, URZ, URZ, URZ ;  /* 0x000000fffffff290 */ /* 0x000fe4000fffe0ff */
.L_x_90:
[----:B------:R-:W2:Y:S01]  /*4b00*/  SYNCS.PHASECHK.TRANS64.TRYWAIT P0, [UR17+0x38], R6 ;  /* 0x00003806ff0075a7 */ /* 0x000ea20008001111 */
[----:B------:R-:W-:Y:S02]  /*4b10*/  ELECT P2, URZ, PT ;  /* 0x0000000000ff782f */ /* 0x000fe40003840000 */
[----:B------:R-:W-:Y:S01]  /*4b20*/  IADD3 R14, PT, PT, R14, 0x1, RZ ;  /* 0x000000010e0e7810 */ /* 0x000fe20007ffe0ff */
[----:B--2---:R-:W-:Y:S10]  /*4b30*/  @!P0 BRA `(.L_x_91) ;  /* 0x0000003000748947 */ /* 0x004ff40003800000 */
.L_x_143:
[----:B------:R-:W-:Y:S01]  /*4b40*/  PLOP3.LUT P1, PT, P1, P2, PT, 0xf2, 0x2f ;  /* 0x00000000002f781c */ /* 0x000fe20000f25e72 */
[----:B------:R-:W-:Y:S01]  /*4b50*/  UMOV UR18, 0x0 ;  /* 0x0000000000127882 */ /* 0x000fe20000000000 */
[----:B------:R-:W-:Y:S01]  /*4b60*/  UMOV UR19, 0x10000000 ;  /* 0x1000000000137882 */ /* 0x000fe20000000000 */
[----:B------:R-:W-:Y:S01]  /*4b70*/  UMOV UR12, UR36 ;  /* 0x00000024000c7c82 */ /* 0x000fe20008000000 */
[----:B------:R-:W-:Y:S01]  /*4b80*/  LOP3.LUT R15, R15, 0x1, RZ, 0x3c, !PT ;  /* 0x000000010f0f7812 */ /* 0x000fe200078e3cff */
[----:B------:R-:W-:Y:S01]  /*4b90*/  UPLOP3.LUT UP3, UPT, UPT, UPT, UPT, 0x80, 0x8 ;  /* 0x000000000008789c */ /* 0x000fe20003f6f070 */
[----:B------:R-:W-:Y:S07]  /*4ba0*/  UMOV UR36, UR24 ;  /* 0x0000001800247c82 */ /* 0x000fee0008000000 */
[----:B-1----:R-:W-:Y:S01]  /*4bb0*/  @!P1 IADD3 R6, P0, PT, R16, 0x580, RZ ;  /* 0x0000058010069810 */ /* 0x002fe20007f1e0ff */
[----:B------:R-:W-:Y:S03]  /*4bc0*/  VOTEU.ALL UP0, P1 ;  /* 0x0000000000ff7886 */ /* 0x000fe60000800000 */
[----:B------:R-:W-:Y:S01]  /*4bd0*/  @!P1 R2UR UR5, R6 ;  /* 0x00000000060592ca */ /* 0x000fe200000e0000 */
[----:B------:R-:W-:Y:S01]  /*4be0*/  @!P1 IMAD.X R0, RZ, RZ, R17, P0 ;  /* 0x000000ffff009224 */ /* 0x000fe200000e0611 */
[----:B------:R-:W-:Y:S01]  /*4bf0*/  @!UP0 USHF.L.U32 UR10, UR46, 0x6, URZ ;  /* 0x000000062e0a8899 */ /* 0x000fe200080006ff */
[----:B------:R-:W-:Y:S01]  /*4c00*/  ISETP.NE.AND P0, PT, R14, 0x2, PT ;  /* 0x000000020e00780c */ /* 0x000fe20003f05270 */
[----:B------:R-:W-:Y:S02]  /*4c10*/  @!UP0 USHF.L.U32 UR11, UR45, 0x7, URZ ;  /* 0x000000072d0b8899 */ /* 0x000fe400080006ff */
[----:B------:R-:W-:Y:S01]  /*4c20*/  @!P1 R2UR UR4, R0 ;  /* 0x00000000000492ca */ /* 0x000fe200000e0000 */
[----:B------:R-:W-:Y:S01]  /*4c30*/  @!UP0 UIADD3 UR8, UPT, UPT, UR17, 0x200, URZ ;  /* 0x0000020011088890 */ /* 0x000fe2000fffe0ff */
[----:B------:R-:W-:Y:S01]  /*4c40*/  SEL R0, RZ, 0x1, P0 ;  /* 0x00000001ff007807 */ /* 0x000fe20000000000 */
[----:B------:R-:W-:Y:S01]  /*4c50*/  @!UP0 UIADD3 UR9, UPT, UPT, UR17, 0x30, URZ ;  /* 0x0000003011098890 */ /* 0x000fe2000fffe0ff */
[----:B------:R-:W-:Y:S01]  /*4c60*/  SEL R14, R14, RZ, P0 ;  /* 0x000000ff0e0e7207 */ /* 0x000fe20000000000 */
[----:B------:R-:W-:Y:S01]  /*4c70*/  VOTEU.ALL UP0, P1 ;  /* 0x0000000000ff7886 */ /* 0x000fe20000800000 */
[----:B------:R-:W-:Y:S01]  /*4c80*/  LOP3.LUT R13, R13, R0, RZ, 0x3c, !PT ;  /* 0x000000000d0d7212 */ /* 0x000fe200078e3cff */
[----:B------:R-:W-:Y:S01]  /*4c90*/  IMAD.U32 R6, RZ, RZ, UR5 ;  /* 0x00000005ff067e24 */ /* 0x000fe2000f8e00ff */
[----:B------:R-:W-:Y:S02]  /*4ca0*/  UIADD3 UR46, UPT, UPT, UR7, UR57, URZ ;  /* 0x00000039072e7290 */ /* 0x000fe4000fffe0ff */
[----:B------:R-:W-:Y:S03]  /*4cb0*/  UIADD3 UR45, UPT, UPT, UR13, UR60, URZ ;  /* 0x0000003c0d2d7290 */ /* 0x000fe6000fffe0ff */
[----:B------:R-:W-:Y:S01]  /*4cc0*/  IMAD.U32 R7, RZ, RZ, UR4 ;  /* 0x00000004ff077e24 */ /* 0x000fe2000f8e00ff */
[----:B------:R-:W-:Y:S04]  /*4cd0*/  @!P1 R2UR UR4, R6 ;  /* 0x00000000060492ca */ /* 0x000fe800000e0000 */
[----:B------:R-:W-:Y:S11]  /*4ce0*/  @!P1 R2UR UR5, R7 ;  /* 0x00000000070592ca */ /* 0x000ff600000e0000 */
[----:B------:R-:W-:Y:S02]  /*4cf0*/  @!UPT UIADD3 URZ, UPT, UPT, URZ, URZ, URZ ;  /* 0x000000fffffff290 */ /* 0x000fe4000fffe0ff */
[----:B------:R2:W-:Y:S01]  /*4d00*/  @!UP0 UTMALDG.3D [UR8], [UR4], desc[UR18] ;  /* 0x00001208040085b4 */ /* 0x0005e20008011000 */
[----:B------:R2:W-:Y:S01]  /*4d10*/  @!P1 SYNCS.ARRIVE.TRANS64.RED.A0TR RZ, [UR17+0x30], R12 ;  /* 0x0000300cffff99a7 */ /* 0x0005e20008300411 */
[----:B------:R-:W-:Y:S01]  /*4d20*/  SYNCS.ARRIVE.TRANS64.RED.A1T0 RZ, [UR55], RZ ;  /* 0x000000ffffff79a7 */ /* 0x000fe20008100437 */
[----:B------:R-:W-:Y:S05]  /*4d30*/  BRA.U UP1, `(.L_x_92) ;  /* 0xfffffff5018c7547 */ /* 0x000fea000b83ffff */
[----:B------:R-:W-:Y:S07]  /*4d40*/  MOV R0, UR17 ;  /* 0x0000001100007c02 */ /* 0x000fee0008000f00 */
.L_x_93:
[----:B-1----:R-:W-:-:S04]  /*4d50*/  SHF.L.U32 R2, R15, 0x1f, RZ ;  /* 0x0000001f0f027819 */ /* 0x002fc800000006ff */
[----:B------:R1:W3:Y:S03]  /*4d60*/  SYNCS.PHASECHK.TRANS64.TRYWAIT P0, [R0+URZ+0x38], R2 ;  /* 0x00003802000075a7 */ /* 0x0002e600080011ff */
[----:B---3--:R-:W-:Y:S05]  /*4d70*/  @!P0 NANOSLEEP.SYNCS 0x989680 ;  /* 0x009896800000895d */ /* 0x008fea0003900000 */
[----:B------:R-:W3:Y:S02]  /*4d80*/  @!P0 SYNCS.PHASECHK.TRANS64 P0, [R0+URZ+0x38], R2 ;  /* 0x00003802000085a7 */ /* 0x000ee400080010ff */
[----:B--23--:R-:W-:Y:S05]  /*4d90*/  @P0 EXIT ;  /* 0x000000000000094d */ /* 0x00cfea0003800000 */
[----:B------:R-:W-:Y:S05]  /*4da0*/  BRA `(.L_x_93) ;  /* 0xfffffffc00e87947 */ /* 0x000fea000383ffff */
.L_x_84:
[----:B------:R-:W-:-:S06]  /*4db0*/  UISETP.GE.AND UP0, UPT, UR18, 0x4, UPT ;  /* 0x000000041200788c */ /* 0x000fcc000bf06270 */
[----:B------:R-:W-:-:S13]  /*4dc0*/  PLOP3.LUT P0, PT, PT, PT, UP0, 0x80, 0x8 ;  /* 0x000000000008781c */ /* 0x000fda0003f0f008 */
[----:B------:R-:W-:Y:S05]  /*4dd0*/  @!P0 EXIT ;  /* 0x000000000000894d */ /* 0x000fea0003800000 */
[----:B------:R-:W-:Y:S01]  /*4de0*/  BAR.SYNC.DEFER_BLOCKING 0x6, 0xa0 ;  /* 0x0182800000007b1d */ /* 0x000fe20000010000 */
[C---:B------:R-:W-:Y:S01]  /*4df0*/  IMAD.SHL.U32 R146, R142.reuse, 0x40, RZ ;  /* 0x000000408e927824 */ /* 0x040fe200078e00ff */
[C---:B------:R-:W-:Y:S01]  /*4e00*/  R2P PR, R142.reuse, 0x6 ;  /* 0x000000068e007804 */ /* 0x040fe20000000000 */
[----:B------:R-:W-:Y:S02]  /*4e10*/  IMAD.SHL.U32 R4, R142, 0x8, RZ ;  /* 0x000000088e047824 */ /* 0x000fe400078e00ff */
[----:B------:R-:W-:Y:S02]  /*4e20*/  HFMA2 R68, -RZ, RZ, 0, 0 ;  /* 0x00000000ff447431 */ /* 0x000fe400000001ff */
[----:B------:R-:W-:Y:S01]  /*4e30*/  IMAD.MOV.U32 R144, RZ, RZ, 0x20 ;  /* 0x00000020ff907424 */ /* 0x000fe200078e00ff */
[----:B------:R-:W-:Y:S01]  /*4e40*/  UMOV UR44, 0x400 ;  /* 0x00000400002c7882 */ /* 0x000fe20000000000 */
[----:B------:R-:W1:Y:S01]  /*4e50*/  LDC.64 R138, c[0x0][0x888] ;  /* 0x00022200ff8a7b82 */ /* 0x000e620000000a00 */
[----:B------:R-:W-:Y:S01]  /*4e60*/  ULEA UR44, UR55, UR44, 0x18 ;  /* 0x0000002c372c7291 */ /* 0x000fe2000f8ec0ff */
[----:B------:R-:W-:Y:S01]  /*4e70*/  LOP3.LUT R5, R146, 0x180, RZ, 0xc0, !PT ;  /* 0x0000018092057812 */ /* 0x000fe200078ec0ff */
[----:B------:R-:W-:Y:S01]  /*4e80*/  IMAD.MOV.U32 R145, RZ, RZ, 0x10 ;  /* 0x00000010ff917424 */ /* 0x000fe200078e00ff */
[----:B------:R-:W-:Y:S01]  /*4e90*/  SEL R144, R144, 0xffffffe0, !P2 ;  /* 0xffffffe090907807 */ /* 0x000fe20005000000 */
[----:B------:R-:W-:Y:S01]  /*4ea0*/  IMAD.U32 R69, R142, 0x10000, RZ ;  /* 0x000100008e457824 */ /* 0x000fe200078e00ff */
[----:B------:R-:W-:Y:S01]  /*4eb0*/  LOP3.LUT R4, R5, 0x30, R4, 0xf8, !PT ;  /* 0x0000003005047812 */ /* 0x000fe200078ef804 */
[----:B------:R-:W-:Y:S01]  /*4ec0*/  UIADD3 UR4, UPT, UPT, UR44, 0x2200, URZ ;  /* 0x000022002c047890 */ /* 0x000fe2000fffe0ff */
[----:B------:R-:W2:Y:S01]  /*4ed0*/  LDC.64 R140, c[0x0][0x890] ;  /* 0x00022400ff8c7b82 */ /* 0x000ea20000000a00 */
[----:B------:R-:W-:-:S02]  /*4ee0*/  SEL R145, R145, 0xfffffff0, !P1 ;  /* 0xfffffff091917807 */ /* 0x000fc40004800000 */
[----:B------:R-:W-:Y:S02]  /*4ef0*/  CS2R R152, SRZ ;  /* 0x0000000000987805 */ /* 0x000fe4000001ff00 */
[----:B------:R-:W-:Y:S02]  /*4f00*/  LOP3.LUT R146, R4, 0x1e40, R146, 0xf8, !PT ;  /* 0x00001e4004927812 */ /* 0x000fe400078ef892 */
[----:B------:R-:W-:Y:S02]  /*4f10*/  CS2R R150, SRZ ;  /* 0x0000000000967805 */ /* 0x000fe4000001ff00 */
[----:B------:R-:W-:Y:S01]  /*4f20*/  SHF.R.U32.HI R143, RZ, 0x4, R144 ;  /* 0x00000004ff8f7819 */ /* 0x000fe20000011690 */
[----:B------:R-:W-:Y:S01]  /*4f30*/  IMAD.U32 R154, RZ, RZ, UR4 ;  /* 0x00000004ff9a7e24 */ /* 0x000fe2000f8e00ff */
[----:B------:R-:W-:Y:S01]  /*4f40*/  LOP3.LUT R69, R69, 0x600000, RZ, 0xc0, !PT ;  /* 0x0060000045457812 */ /* 0x000fe200078ec0ff */
[----:B------:R-:W3:Y:S01]  /*4f50*/  LDC.64 R136, c[0x0][0x8b0] ;  /* 0x00022c00ff887b82 */ /* 0x000ee20000000a00 */
[----:B------:R-:W4:Y:S01]  /*4f60*/  LDS R0, [UR44+0x100] ;  /* 0x0001002cff007984 */ /* 0x000f220008000800 */
[----:B------:R-:W-:Y:S01]  /*4f70*/  VIADD R4, R146, UR44 ;  /* 0x0000002c92047c36 */ /* 0x000fe20008000000 */
[C---:B------:R-:W-:Y:S01]  /*4f80*/  LEA.HI R143, R145.reuse, R143, RZ, 0x1c ;  /* 0x0000008f918f7211 */ /* 0x040fe200078fe0ff */
[----:B------:R-:W1:Y:S02]  /*4f90*/  LDCU UR53, c[0x0][0x370] ;  /* 0x00006e00ff3577ac */ /* 0x000e640008000800 */
[--C-:B------:R-:W-:Y:S01]  /*4fa0*/  IMAD.IADD R145, R145, 0x1, R4.reuse ;  /* 0x0000000191917824 */ /* 0x100fe200078e0204 */
[----:B------:R-:W-:Y:S01]  /*4fb0*/  IADD3 R144, PT, PT, R144, R4, RZ ;  /* 0x0000000490907210 */ /* 0x000fe20007ffe0ff */
[----:B------:R-:W1:Y:S01]  /*4fc0*/  LDC.64 R134, c[0x0][0x8a8] ;  /* 0x00022a00ff867b82 */ /* 0x000e620000000a00 */
[----:B------:R-:W-:Y:S01]  /*4fd0*/  IMAD R143, R143, 0x10, R4 ;  /* 0x000000108f8f7824 */ /* 0x000fe200078e0204 */
[----:B------:R-:W1:Y:S01]  /*4fe0*/  LDCU.64 UR62, c[0x0][0x348] ;  /* 0x00006900ff3e77ac */ /* 0x000e620008000a00 */
[----:B------:R-:W1:Y:S01]  /*4ff0*/  LDCU UR41, c[0x0][0xb0c] ;  /* 0x00016180ff2977ac */ /* 0x000e620008000800 */
[----:B------:R-:W1:Y:S01]  /*5000*/  LDCU UR39, c[0x0][0xb30] ;  /* 0x00016600ff2777ac */ /* 0x000e620008000800 */
[----:B------:R-:W1:Y:S01]  /*5010*/  LDCU.64 UR58, c[0x0][0x888] ;  /* 0x00011100ff3a77ac */ /* 0x000e620008000a00 */
[----:B------:R-:W1:Y:S01]  /*5020*/  LDCU.64 UR42, c[0x0][0xb28] ;  /* 0x00016500ff2a77ac */ /* 0x000e620008000a00 */
[----:B------:R-:W1:Y:S01]  /*5030*/  LDCU.128 UR48, c[0x0][0xb10] ;  /* 0x00016200ff3077ac */ /* 0x000e620008000c00 */
[----:B------:R-:W1:Y:S01]  /*5040*/  LDCU UR52, c[0x0][0x374] ;  /* 0x00006e80ff3477ac */ /* 0x000e620008000800 */
[----:B------:R-:W-:Y:S01]  /*5050*/  UIADD3 UR56, UPT, UPT, UR44, 0x200, URZ ;  /* 0x000002002c387890 */ /* 0x000fe2000fffe0ff */
[----:B--2-4-:R-:W-:-:S11]  /*5060*/  IMAD.IADD R69, R0, 0x1, R69 ;  /* 0x0000000100457824 */ /* 0x014fd600078e0245 */
.L_x_111:
[----:B------:R-:W-:Y:S02]  /*5070*/  LEA R3, R150, UR44, 0x3 ;  /* 0x0000002c96037c11 */ /* 0x000fe4000f8e18ff */
[----:B------:R-:W-:Y:S02]  /*5080*/  SHF.L.U32 R0, R152, 0x1f, RZ ;  /* 0x0000001f98007819 */ /* 0x000fe400000006ff */
[----:B------:R-:W-:Y:S02]  /*5090*/  LEA R4, R150, UR44, 0x4 ;  /* 0x0000002c96047c11 */ /* 0x000fe4000f8e20ff */
[----:B--2---:R-:W2:Y:S02]  /*50a0*/  SYNCS.PHASECHK.TRANS64.TRYWAIT P0, [R3+URZ+0x50], R0 ;  /* 0x00005000030075a7 */ /* 0x004ea400080011ff */
[----:B-12---:R-:W-:Y:S05]  /*50b0*/  @!P0 BRA `(.L_x_94) ;  /* 0x0000002c002c8947 */ /* 0x006fea0003800000 */
.L_x_144:
[----:B------:R-:W4:Y:S01]  /*50c0*/  LDS.128 R4, [R4+0xe0] ;  /* 0x0000e00004047984 */ /* 0x000f220000000c00 */
[----:B------:R-:W-:Y:S01]  /*50d0*/  UISETP.GE.AND UP0, UPT, UR40, 0x1, UPT ;  /* 0x000000012800788c */ /* 0x000fe2000bf06270 */
[----:B------:R-:W-:Y:S01]  /*50e0*/  @!PT LDS RZ, [RZ] ;  /* 0x00000000fffff984 */ /* 0x000fe20000000800 */
[----:B------:R-:W-:Y:S01]  /*50f0*/  @!PT LDS RZ, [RZ] ;  /* 0x00000000fffff984 */ /* 0x000fe20000000800 */
[----:B------:R-:W-:Y:S01]  /*5100*/  @!PT LDS RZ, [RZ] ;  /* 0x00000000fffff984 */ /* 0x000fe20000000800 */
[----:B------:R-:W-:Y:S01]  /*5110*/  @!PT LDS RZ, [RZ] ;  /* 0x00000000fffff984 */ /* 0x000fe20000000800 */
[----:B------:R1:W-:Y:S06]  /*5120*/  MEMBAR.ALL.CTA ;  /* 0x0000000000007992 */ /* 0x0003ec0000008000 */
[----:B-1----:R-:W1:Y:S01]  /*5130*/  FENCE.VIEW.ASYNC.S ;  /* 0x00000000000073c6 */ /* 0x002e620000000000 */
[----:B----4-:R-:W-:Y:S11]  /*5140*/  LOP3.LUT P0, RZ, R6, 0x1, RZ, 0xc0, !PT ;  /* 0x0000000106ff7812 */ /* 0x010ff6000780c0ff */
[----:B------:R-:W-:Y:S02]  /*5150*/  @!UPT UIADD3 URZ, UPT, UPT, URZ, URZ, URZ ;  /* 0x000000fffffff290 */ /* 0x000fe4000fffe0ff */
[----:B-1----:R-:W-:Y:S01]  /*5160*/  VOTEU.ANY UP1, P0 ;  /* 0x0000000000ff7886 */ /* 0x002fe20000020100 */
[----:B------:R-:W-:Y:S01]  /*5170*/  PLOP3.LUT P0, PT, PT, PT, UP1, 0x80, 0x8 ;  /* 0x000000000008781c */ /* 0x000fe20003f0f018 */
[----:B------:R-:W-:Y:S11]  /*5180*/  UP2UR UR47, UPR, URZ, 0x2 ;  /* 0x00000002ff2f7883 */ /* 0x000ff60008000000 */
[----:B------:R-:W-:Y:S01]  /*5190*/  @!UPT UIADD3 URZ, UPT, UPT, URZ, URZ, URZ ;  /* 0x000000fffffff290 */ /* 0x000fe2000fffe0ff */
        /* <DEDUP_REMOVED lines=13> */
[----:B------:R-:W2:Y:S01]  /*5270*/  LDCU UR12, c[0x0][0xb20] ;  /* 0x00016400ff0c77ac */ /* 0x000ea20008000800 */
[----:B------:R-:W-:Y:S02]  /*5280*/  UIMAD.WIDE.U32 UR4, UR52, UR51, URZ ;  /* 0x00000033340472a5 */ /* 0x000fe4000f8e00ff */
[----:B------:R-:W-:Y:S02]  /*5290*/  UIMAD.WIDE.U32 UR6, UR53, UR48, URZ ;  /* 0x00000030350672a5 */ /* 0x000fe4000f8e00ff */
[----:B------:R-:W-:Y:S02]  /*52a0*/  UISETP.NE.AND UP0, UPT, UR50, 0x1, UPT ;  /* 0x000000013200788c */ /* 0x000fe4000bf05270 */
[----:B------:R-:W-:Y:S02]  /*52b0*/  UIMAD.WIDE.U32 UR8, UR37, UR51, URZ ;  /* 0x00000033250872a5 */ /* 0x000fe4000f8e00ff */
[----:B------:R-:W-:Y:S02]  /*52c0*/  UIMAD.WIDE.U32 UR10, UR38, UR48, URZ ;  /* 0x00000030260a72a5 */ /* 0x000fe4000f8e00ff */
[----:B------:R-:W-:Y:S02]  /*52d0*/  UISETP.NE.AND UP1, UPT, UR41, 0x1, UPT ;  /* 0x000000012900788c */ /* 0x000fe4000bf25270 */
[----:B------:R-:W-:Y:S01]  /*52e0*/  UISETP.NE.AND UP2, UPT, UR40, 0x1, UPT ;  /* 0x000000012800788c */ /* 0x000fe2000bf45270 */
[----:B------:R-:W-:Y:S02]  /*52f0*/  UMOV UR4, UR5 ;  /* 0x0000000500047c82 */ /* 0x000fe40008000000 */
[----:B--2---:R-:W-:Y:S03]  /*5300*/  USHF.R.U32.HI UR5, URZ, UR12, UR4 ;  /* 0x0000000cff057299 */ /* 0x004fe60008011604 */
[----:B------:R-:W-:Y:S02]  /*5310*/  UMOV UR4, UR7 ;  /* 0x0000000700047c82 */ /* 0x000fe40008000000 */
[----:B------:R-:W-:Y:S02]  /*5320*/  USHF.R.U32.HI UR7, URZ, UR49, UR4 ;  /* 0x00000031ff077299 */ /* 0x000fe40008011604 */
[----:B------:R-:W-:Y:S02]  /*5330*/  USEL UR4, UR52, UR5, !UP0 ;  /* 0x0000000534047287 */ /* 0x000fe4000c000000 */
[----:B------:R-:W-:Y:S01]  /*5340*/  USEL UR7, UR53, UR7, !UP1 ;  /* 0x0000000735077287 */ /* 0x000fe2000c800000 */
[----:B------:R-:W-:Y:S01]  /*5350*/  UMOV UR5, UR9 ;  /* 0x0000000900057c82 */ /* 0x000fe20008000000 */
[----:B------:R-:W-:Y:S02]  /*5360*/  UIMAD.WIDE.U32 UR8, UR4, UR42, URZ ;  /* 0x0000002a040872a5 */ /* 0x000fe4000f8e00ff */
[----:B------:R-:W-:Y:S03]  /*5370*/  USHF.R.U32.HI UR6, URZ, UR12, UR5 ;  /* 0x0000000cff067299 */ /* 0x000fe60008011605 */
[----:B------:R-:W-:Y:S01]  /*5380*/  UMOV UR5, UR11 ;  /* 0x0000000b00057c82 */ /* 0x000fe20008000000 */
[----:B------:R-:W-:Y:S02]  /*5390*/  UIMAD.WIDE.U32 UR10, UR7, UR42, URZ ;  /* 0x0000002a070a72a5 */ /* 0x000fe4000f8e00ff */
[----:B------:R-:W-:Y:S02]  /*53a0*/  USHF.R.U32.HI UR12, URZ, UR49, UR5 ;  /* 0x00000031ff0c7299 */ /* 0x000fe40008011605 */
[----:B------:R-:W-:Y:S01]  /*53b0*/  USEL UR6, UR37, UR6, !UP0 ;  /* 0x0000000625067287 */ /* 0x000fe2000c000000 */
[----:B------:R-:W-:Y:S02]  /*53c0*/  UMOV UR5, UR9 ;  /* 0x0000000900057c82 */ /* 0x000fe40008000000 */
[----:B------:R-:W-:Y:S01]  /*53d0*/  UMOV UR10, UR11 ;  /* 0x0000000b000a7c82 */ /* 0x000fe20008000000 */
[----:B------:R-:W-:Y:S02]  /*53e0*/  @UP2 USHF.R.U32.HI UR4, URZ, UR43, UR5 ;  /* 0x0000002bff042299 */ /* 0x000fe40008011605 */
[----:B------:R-:W-:Y:S02]  /*53f0*/  @UP2 USHF.R.U32.HI UR7, URZ, UR43, UR10 ;  /* 0x0000002bff072299 */ /* 0x000fe4000801160a */
[----:B------:R-:W-:Y:S02]  /*5400*/  UIMAD UR4, UR40, UR4, URZ ;  /* 0x00000004280472a4 */ /* 0x000fe4000f8e02ff */
[----:B------:R-:W-:Y:S02]  /*5410*/  UIMAD.WIDE.U32 UR10, UR6, UR42, URZ ;  /* 0x0000002a060a72a5 */ /* 0x000fe4000f8e00ff */
[----:B------:R-:W-:Y:S02]  /*5420*/  USEL UR5, UR38, UR12, !UP1 ;  /* 0x0000000c26057287 */ /* 0x000fe4000c800000 */
[----:B------:R-:W-:Y:S02]  /*5430*/  UIMAD UR8, UR40, UR7, URZ ;  /* 0x00000007280872a4 */ /* 0x000fe4000f8e02ff */
[----:B------:R-:W-:Y:S03]  /*5440*/  UISETP.GE.AND UP0, UPT, UR6, UR4, UPT ;  /* 0x000000040600728c */ /* 0x000fe6000bf06270 */
[----:B------:R-:W-:Y:S01]  /*5450*/  UMOV UR4, UR11 ;  /* 0x0000000b00047c82 */ /* 0x000fe20008000000 */
[----:B------:R-:W-:Y:S02]  /*5460*/  UISETP.GE.OR UP0, UPT, UR5, UR8, UP0 ;  /* 0x000000080500728c */ /* 0x000fe40008706670 */
[----:B------:R-:W-:Y:S02]  /*5470*/  USHF.R.U32.HI UR4, URZ, UR43, UR4 ;  /* 0x0000002bff047299 */ /* 0x000fe40008011604 */
[----:B------:R-:W-:Y:S02]  /*5480*/  UIMAD.WIDE.U32 UR8, UR5, UR42, URZ ;  /* 0x0000002a050872a5 */ /* 0x000fe4000f8e00ff */
[----:B------:R-:W-:Y:S02]  /*5490*/  USEL UR11, UR6, UR4, !UP2 ;  /* 0x00000004060b7287 */ /* 0x000fe4000d000000 */
[----:B------:R-:W-:Y:S02]  /*54a0*/  UIADD3 UR8, UPT, UPT, -UR5, URZ, URZ ;  /* 0x000000ff05087290 */ /* 0x000fe4000fffe1ff */
[----:B------:R-:W-:Y:S01]  /*54b0*/  UIADD3 UR10, UPT, UPT, -UR11, URZ, URZ ;  /* 0x000000ff0b0a7290 */ /* 0x000fe2000fffe1ff */
[----:B------:R-:W-:Y:S01]  /*54c0*/  @!UP0 UMOV UR4, UR9 ;  /* 0x0000000900048c82 */ /* 0x000fe20008000000 */
[----:B------:R-:W-:Y:S02]  /*54d0*/  UIADD3 UR9, UPT, UPT, -UR6, URZ, URZ ;  /* 0x000000ff06097290 */ /* 0x000fe4000fffe1ff */
[----:B------:R-:W-:Y:S02]  /*54e0*/  @!UP0 USHF.R.U32.HI UR4, URZ, UR43, UR4 ;  /* 0x0000002bff048299 */ /* 0x000fe40008011604 */
[----:B------:R-:W-:Y:S02]  /*54f0*/  UIMAD UR10, UR40, UR10, UR6 ;  /* 0x0000000a280a72a4 */ /* 0x000fe4000f8e0206 */
[----:B------:R-:W-:Y:S04]  /*5500*/  @!UP0 USEL UR4, UR5, UR4, !UP2 ;  /* 0x0000000405048287 */ /* 0x000fe8000d000000 */
[----:B------:R-:W-:Y:S02]  /*5510*/  @!UP0 UIMAD UR10, UR7, UR10, UR4 ;  /* 0x0000000a070a82a4 */ /* 0x000fe4000f8e0204 */
[----:B------:R-:W-:Y:S02]  /*5520*/  @!UP0 UIADD3 UR11, UPT, UPT, UR11, -UR4, URZ ;  /* 0x800000040b0b8290 */ /* 0x000fe4000fffe0ff */
[----:B------:R-:W-:Y:S02]  /*5530*/  UIMAD UR7, UR41, UR8, UR38 ;  /* 0x00000008290772a4 */ /* 0x000fe4000f8e0226 */
[----:B------:R-:W-:Y:S02]  /*5540*/  @!UP0 UIMAD UR6, UR11, UR40, UR5 ;  /* 0x000000280b0682a4 */ /* 0x000fe4000f8e0205 */
[----:B------:R-:W-:Y:S01]  /*5550*/  UIMAD UR4, UR50, UR9, UR37 ;  /* 0x00000009320472a4 */ /* 0x000fe2000f8e0225 */
[----:B------:R-:W-:Y:S02]  /*5560*/  @!UP0 UMOV UR5, UR10 ;  /* 0x0000000a00058c82 */ /* 0x000fe40008000000 */
[----:B------:R-:W-:Y:S02]  /*5570*/  UIMAD UR38, UR5, UR41, UR7 ;  /* 0x00000029052672a4 */ /* 0x000fe4000f8e0207 */
[----:B------:R-:W-:Y:S11]  /*5580*/  UIMAD UR37, UR6, UR50, UR4 ;  /* 0x00000032062572a4 */ /* 0x000ff6000f8e0204 */
[----:B------:R-:W-:Y:S01]  /*5590*/  @!UPT UIADD3 URZ, UPT, UPT, URZ, URZ, URZ ;  /* 0x000000fffffff290 */ /* 0x000fe2000fffe0ff */
.L_x_95:
[----:B------:R-:W-:Y:S01]  /*55a0*/  UISETP.NE.AND UP0, UPT, UR39, 0x1, UPT ;  /* 0x000000012700788c */ /* 0x000fe2000bf05270 */
[----:B------:R-:W-:Y:S10]  /*55b0*/  IADD3 R150, PT, PT, R150, 0x1, RZ ;  /* 0x0000000196967810 */ /* 0x000ff40007ffe0ff */
[----:B------:R-:W2:Y:S01]  /*55c0*/  @!UP0 LDCU.128 UR12, c[0x0][0xb10] ;  /* 0x00016200ff0c87ac */ /* 0x000ea20008000c00 */
[----:B------:R-:W4:Y:S01]  /*55d0*/  @!UP0 LDCU UR5, c[0x0][0xb0c] ;  /* 0x00016180ff0587ac */ /* 0x000f220008000800 */
[----:B------:R-:W3:Y:S01]  /*55e0*/  @!UP0 LDCU UR10, c[0x0][0xb20] ;  /* 0x00016400ff0a87ac */ /* 0x000ee20008000800 */
[----:B--2---:R-:W-:Y:S02]  /*55f0*/  UIMAD.WIDE.U32 UR8, UR38, UR12, URZ ;  /* 0x0000000c260872a5 */ /* 0x004fe4000f8e00ff */
[----:B------:R-:W-:Y:S02]  /*5600*/  UIMAD.WIDE.U32 UR6, UR37, UR15, URZ ;  /* 0x0000000f250672a5 */ /* 0x000fe4000f8e00ff */
[----:B------:R-:W-:Y:S03]  /*5610*/  @!UP0 UISETP.NE.AND UP1, UPT, UR14, 0x1, UPT ;  /* 0x000000010e00888c */ /* 0x000fe6000bf25270 */
[----:B------:R-:W-:Y:S01]  /*5620*/  @!UP0 UMOV UR4, UR9 ;  /* 0x0000000900048c82 */ /* 0x000fe20008000000 */
[----:B----4-:R-:W-:Y:S02]  /*5630*/  @!UP0 UISETP.NE.AND UP2, UPT, UR5, 0x1, UPT ;  /* 0x000000010500888c */ /* 0x010fe4000bf45270 */
[----:B------:R-:W-:Y:S01]  /*5640*/  @!UP0 USHF.R.U32.HI UR4, URZ, UR13, UR4 ;  /* 0x0000000dff048299 */ /* 0x000fe20008011604 */
[----:B------:R-:W-:Y:S02]  /*5650*/  @!UP0 UMOV UR6, UR7 ;  /* 0x0000000700068c82 */ /* 0x000fe40008000000 */
[----:B---3--:R-:W-:Y:S02]  /*5660*/  @!UP0 USHF.R.U32.HI UR6, URZ, UR10, UR6 ;  /* 0x0000000aff068299 */ /* 0x008fe40008011606 */
[----:B------:R-:W-:Y:S02]  /*5670*/  @!UP0 USEL UR7, UR38, UR4, !UP2 ;  /* 0x0000000426078287 */ /* 0x000fe4000d000000 */
[----:B------:R-:W-:Y:S04]  /*5680*/  @!UP0 USEL UR6, UR37, UR6, !UP1 ;  /* 0x0000000625068287 */ /* 0x000fe8000c800000 */
[----:B------:R-:W-:Y:S02]  /*5690*/  @!UP0 UIADD3 UR4, UPT, UPT, -UR7, UR6, URZ ;  /* 0x0000000607048290 */ /* 0x000fe4000fffe1ff */
[----:B------:R-:W-:Y:S02]  /*56a0*/  @!UP0 UIADD3 UR6, UPT, UPT, UR7, -UR6, URZ ;  /* 0x8000000607068290 */ /* 0x000fe4000fffe0ff */
[----:B------:R-:W-:Y:S02]  /*56b0*/  @!UP0 UIMAD UR38, UR4, UR5, UR38 ;  /* 0x00000005042682a4 */ /* 0x000fe4000f8e0226 */
[----:B------:R-:W-:Y:S02]  /*56c0*/  @!UP0 UIMAD UR37, UR6, UR14, UR37 ;  /* 0x0000000e062582a4 */ /* 0x000fe4000f8e0225 */
[----:B------:R-:W-:Y:S09]  /*56d0*/  ULOP3.LUT UP0, URZ, UR56, 0x1b0, URZ, 0xc0, !UPT ;  /* 0x000001b038ff7892 */ /* 0x000ff2000f80c0ff */
[----:B------:R-:W-:Y:S05]  /*56e0*/  BRA.U !UP0, `(.L_x_96) ;  /* 0x0000000108407547 */ /* 0x000fea000b800000 */
[----:B------:R-:W2:Y:S01]  /*56f0*/  LDCU.64 UR8, c[0x4][0x80] ;  /* 0x01001000ff0877ac */ /* 0x000ea20008000a00 */
[----:B------:R-:W-:Y:S01]  /*5700*/  MOV R3, 0x0 ;  /* 0x0000000000037802 */ /* 0x000fe20000000f00 */
[----:B------:R-:W-:Y:S02]  /*5710*/  HFMA2 R12, -RZ, RZ, 0, 5.9604644775390625e-08 ;  /* 0x00000001ff0c7431 */ /* 0x000fe400000001ff */
[----:B------:R-:W-:Y:S02]  /*5720*/  IMAD.MOV.U32 R8, RZ, RZ, 0x70 ;  /* 0x00000070ff087424 */ /* 0x000fe400078e00ff */
[----:B------:R-:W-:Y:S01]  /*5730*/  IMAD.MOV.U32 R13, RZ, RZ, RZ ;  /* 0x000000ffff0d7224 */ /* 0x000fe200078e00ff */
[----:B------:R-:W3:Y:S01]  /*5740*/  LDCU.64 UR6, c[0x4][0x88] ;  /* 0x01001100ff0677ac */ /* 0x000ee20008000a00 */
[----:B------:R-:W4:Y:S01]  /*5750*/  LDC.64 R2, c[0x4][R3] ;  /* 0x0100000003027b82 */ /* 0x000f220000000a00 */
[----:B------:R-:W1:Y:S01]  /*5760*/  LDCU.64 UR4, c[0x4][0x8] ;  /* 0x01000100ff0477ac */ /* 0x000e620008000a00 */
[----:B--2---:R-:W-:Y:S01]  /*5770*/  MOV R5, UR9 ;  /* 0x0000000900057c02 */ /* 0x004fe20008000f00 */
[----:B------:R-:W-:Y:S01]  /*5780*/  IMAD.U32 R4, RZ, RZ, UR8 ;  /* 0x00000008ff047e24 */ /* 0x000fe2000f8e00ff */
[----:B---3--:R-:W-:Y:S01]  /*5790*/  MOV R7, UR7 ;  /* 0x0000000700077c02 */ /* 0x008fe20008000f00 */
[----:B------:R-:W-:Y:S01]  /*57a0*/  IMAD.U32 R6, RZ, RZ, UR6 ;  /* 0x00000006ff067e24 */ /* 0x000fe2000f8e00ff */
[----:B-1----:R-:W-:Y:S01]  /*57b0*/  MOV R11, UR5 ;  /* 0x00000005000b7c02 */ /* 0x002fe20008000f00 */
[----:B------:R-:W-:Y:S02]  /*57c0*/  IMAD.U32 R10, RZ, RZ, UR4 ;  /* 0x00000004ff0a7e24 */ /* 0x000fe4000f8e00ff */
[----:B------:R-:W-:Y:S07]  /*57d0*/  LEPC R20, `(.L_x_96) ;  /* 0x000000001014794e */ /* 0x000fee0000000000 */
[----:B----45:R-:W-:Y:S05]  /*57e0*/  CALL.ABS.NOINC R2 ;  /* 0x0000000002007343 */ /* 0x030fea0003c00000 */
.L_x_96:
[----:B------:R-:W-:Y:S01]  /*57f0*/  LOP3.LUT P0, RZ, R154, 0x1b0, RZ, 0xc0, !PT ;  /* 0x000001b09aff7812 */ /* 0x000fe2000780c0ff */
[----:B------:R-:W-:Y:S11]  /*5800*/  BSSY.RECONVERGENT B6, `(.L_x_97) ;  /* 0x0000013000067945 */ /* 0x000ff60003800200 */
[----:B------:R-:W-:Y:S01]  /*5810*/  @!UPT UIADD3 URZ, UPT, UPT, URZ, URZ, URZ ;  /* 0x000000fffffff290 */ /* 0x000fe2000fffe0ff */
[----:B------:R-:W-:Y:S05]  /*5820*/  @!P0 BRA `(.L_x_98) ;  /* 0x0000000000408947 */ /* 0x000fea0003800000 */
        /* <DEDUP_REMOVED lines=16> */
.L_x_98:
[----:B------:R-:W-:Y:S05]  /*5930*/  BSYNC.RECONVERGENT B6 ;  /* 0x0000000000067941 */ /* 0x000fea0003800200 */
.L_x_97:
[----:B------:R-:W-:Y:S01]  /*5940*/  ISETP.NE.U32.AND P3, PT, R140, RZ, PT ;  /* 0x000000ff8c00720c */ /* 0x000fe20003f65070 */
[----:B------:R-:W-:Y:S01]  /*5950*/  UISETP.NE.AND UP1, UPT, UR61, URZ, UPT ;  /* 0x000000ff3d00728c */ /* 0x000fe2000bf25270 */
[----:B------:R-:W-:Y:S02]  /*5960*/  ISETP.NE.U32.AND P4, PT, R136, RZ, PT ;  /* 0x000000ff8800720c */ /* 0x000fe40003f85070 */
[----:B------:R-:W-:Y:S02]  /*5970*/  ISETP.NE.AND.EX P3, PT, R141, RZ, PT, P3 ;  /* 0x000000ff8d00720c */ /* 0x000fe40003f65330 */
[----:B------:R-:W-:Y:S02]  /*5980*/  PLOP3.LUT P1, PT, PT, PT, PT, 0x8, 0x80 ;  /* 0x000000000080781c */ /* 0x000fe40003f2e170 */
[----:B------:R-:W-:Y:S02]  /*5990*/  PLOP3.LUT P0, PT, PT, PT, UP1, 0x80, 0x8 ;  /* 0x000000000008781c */ /* 0x000fe40003f0f018 */
[----:B------:R-:W-:Y:S02]  /*59a0*/  ISETP.NE.AND.EX P4, PT, R137, RZ, PT, P4 ;  /* 0x000000ff8900720c */ /* 0x000fe40003f85340 */
[----:B------:R-:W2:Y:S09]  /*59b0*/  @UP1 LDCU.64 UR4, c[0x0][0x888] ;  /* 0x00011100ff0417ac */ /* 0x000eb20008000a00 */
[----:B------:R-:W-:Y:S01]  /*59c0*/  @P0 PLOP3.LUT P1, PT, P3, PT, PT, 0x80, 0x8 ;  /* 0x000000000008081c */ /* 0x000fe20001f2f070 */
[----:B--2---:R-:W-:Y:S04]  /*59d0*/  @UP1 UISETP.NE.U32.AND UP0, UPT, UR4, URZ, UPT ;  /* 0x000000ff0400128c */ /* 0x004fe8000bf05070 */
[----:B------:R-:W-:Y:S04]  /*59e0*/  @UP1 UISETP.NE.AND.EX UP0, UPT, UR5, URZ, UPT, UP0 ;  /* 0x000000ff0500128c */ /* 0x000fe8000bf05300 */
[----:B------:R-:W-:Y:S01]  /*59f0*/  @UP1 USEL UR4, URZ, 0xffffffff, UP0 ;  /* 0xffffffffff041887 */ /* 0x000fe20008000000 */
[----:B------:R-:W-:Y:S11]  /*5a00*/  @!P3 BRA `(.L_x_99) ;  /* 0x000000000030b947 */ /* 0x000ff60003800000 */
        /* <DEDUP_REMOVED lines=12> */
.L_x_99:
[----:B------:R-:W-:Y:S05]  /*5ad0*/  @!P4 BRA `(.L_x_100) ;  /* 0x000000000024c947 */ /* 0x000fea0003800000 */
[----:B------:R-:W-:Y:S01]  /*5ae0*/  ISETP.NE.U32.AND P2, PT, R134, RZ, PT ;  /* 0x000000ff8600720c */ /* 0x000fe20003f45070 */
[----:B------:R-:W2:Y:S03]  /*5af0*/  LDCU.64 UR6, c[0x0][0x358] ;  /* 0x00006b00ff0677ac */ /* 0x000ea60008000a00 */
[----:B------:R-:W-:Y:S11]  /*5b00*/  ISETP.NE.AND.EX P2, PT, R135, RZ, PT, P2 ;  /* 0x000000ff8700720c */ /* 0x000ff60003f45320 */
[----:B------:R-:W-:Y:S02]  /*5b10*/  @!UPT UIADD3 URZ, UPT, UPT, URZ, URZ, URZ ;  /* 0x000000fffffff290 */ /* 0x000fe4000fffe0ff */
[----:B------:R-:W4:Y:S01]  /*5b20*/  @P2 LDC.64 R2, c[0x0][0x8a8] ;  /* 0x00022a00ff022b82 */ /* 0x000f220000000a00 */
[----:B-1----:R-:W-:Y:S04]  /*5b30*/  @P2 IMAD R0, R136, UR36, RZ ;  /* 0x0000002488002c24 */ /* 0x002fe8000f8e02ff */
[----:B----4-:R-:W-:Y:S05]  /*5b40*/  @P2 IMAD.WIDE R2, R0, 0x4, R2 ;  /* 0x0000000400022825 */ /* 0x010fea00078e0202 */
[----:B--2--5:R2:W5:Y:S02]  /*5b50*/  @P2 LDG.E R70, desc[UR6][R2.64] ;  /* 0x0000000602462981 */ /* 0x024564000c1e1900 */
[----:B--2---:R-:W4:Y:S02]  /*5b60*/  @!P2 LDC R70, c[0x0][0x8a0] ;  /* 0x00022800ff46ab82 */ /* 0x004f240000000800 */
.L_x_100:
[----:B---3-5:R-:W-:Y:S01]  /*5b70*/  @P0 ISETP.NE.AND P4, PT, R72, RZ, PT ;  /* 0x000000ff4800020c */ /* 0x028fe20003f85270 */
[----:B-1----:R-:W-:Y:S01]  /*5b80*/  IMAD.U32 R0, RZ, RZ, UR4 ;  /* 0x00000004ff007e24 */ /* 0x002fe2000f8e00ff */
[----:B------:R-:W-:Y:S01]  /*5b90*/  @P0 LOP3.LUT P2, RZ, R147, 0xff, RZ, 0xc0, !PT ;  /* 0x000000ff93ff0812 */ /* 0x000fe2000784c0ff */
[----:B------:R-:W-:Y:S01]  /*5ba0*/  BSSY B1, `(.L_x_101) ;  /* 0x000003d000017945 */ /* 0x000fe20003800000 */
[----:B------:R-:W-:Y:S02]  /*5bb0*/  @P0 SEL R2, RZ, 0xffffffff, P4 ;  /* 0xffffffffff020807 */ /* 0x000fe40002000000 */
[----:B------:R-:W-:Y:S02]  /*5bc0*/  CS2R R90, SRZ ;  /* 0x00000000005a7805 */ /* 0x000fe4000001ff00 */
[----:B------:R-:W-:Y:S02]  /*5bd0*/  LEA R149, R68, UR44, 0x3 ;  /* 0x0000002c44957c11 */ /* 0x000fe4000f8e18ff */
[----:B------:R-:W-:Y:S02]  /*5be0*/  CS2R R88, SRZ ;  /* 0x0000000000587805 */ /* 0x000fe4000001ff00 */
[----:B------:R-:W-:Y:S02]  /*5bf0*/  @P1 SEL R2, R0, R2, !P2 ;  /* 0x0000000200021207 */ /* 0x000fe40005000000 */
[----:B------:R-:W-:Y:S02]  /*5c00*/  CS2R R86, SRZ ;  /* 0x0000000000567805 */ /* 0x000fe4000001ff00 */
[----:B------:R-:W-:Y:S02]  /*5c10*/  SHF.L.U32 R4, R153, 0x1f, RZ ;  /* 0x0000001f99047819 */ /* 0x000fe400000006ff */
[----:B------:R-:W-:Y:S02]  /*5c20*/  CS2R R84, SRZ ;  /* 0x0000000000547805 */ /* 0x000fe4000001ff00 */
[----:B------:R-:W-:Y:S02]  /*5c30*/  @P0 LOP3.LUT R2, R2, 0x1, RZ, 0xc0, !PT ;  /* 0x0000000102020812 */ /* 0x000fe400078ec0ff */
[----:B------:R-:W-:Y:S02]  /*5c40*/  CS2R R82, SRZ ;  /* 0x0000000000527805 */ /* 0x000fe4000001ff00 */
[----:B------:R-:W-:Y:S02]  /*5c50*/  PLOP3.LUT P5, PT, PT, PT, PT, 0x8, 0x80 ;  /* 0x000000000080781c */ /* 0x000fe40003fae170 */
[----:B------:R-:W-:Y:S02]  /*5c60*/  CS2R R80, SRZ ;  /* 0x0000000000507805 */ /* 0x000fe4000001ff00 */
[----:B------:R-:W-:Y:S01]  /*5c70*/  ISETP.NE.U32.OR P1, PT, R2, 0x1, !P0 ;  /* 0x000000010200780c */ /* 0x000fe20004725470 */
[----:B------:R-:W-:Y:S01]  /*5c80*/  IMAD R2, R68, 0x40, R69 ;  /* 0x0000004044027824 */ /* 0x000fe200078e0245 */
[----:B------:R-:W-:Y:S02]  /*5c90*/  CS2R R18, SRZ ;  /* 0x0000000000127805 */ /* 0x000fe4000001ff00 */
[----:B------:R-:W-:Y:S09]  /*5ca0*/  CS2R R16, SRZ ;  /* 0x0000000000107805 */ /* 0x000ff2000001ff00 */
[----:B------:R-:W-:Y:S04]  /*5cb0*/  @P1 SHF.L.U32 R0, R151, 0x1f, RZ ;  /* 0x0000001f97001819 */ /* 0x000fe800000006ff */
[----:B------:R-:W1:Y:S01]  /*5cc0*/  @P1 SYNCS.PHASECHK.TRANS64.TRYWAIT P0, [UR44+0x30], R0 ;  /* 0x00003000ff0015a7 */ /* 0x000e62000800112c */
[----:B------:R2:W3:Y:S01]  /*5cd0*/  SYNCS.PHASECHK.TRANS64.TRYWAIT P4, [R149+URZ+0x70], R4 ;  /* 0x00007004950075a7 */ /* 0x0004e200080811ff */
[----:B-1----:R-:W-:Y:S01]  /*5ce0*/  @P1 PLOP3.LUT P5, PT, P0, PT, PT, 0x8, 0x80 ;  /* 0x000000000080181c */ /* 0x002fe200007ae170 */
[----:B------:R-:W-:Y:S01]  /*5cf0*/  @!UPT UIADD3 URZ, UPT, UPT, URZ, URZ, URZ ;  /* 0x000000fffffff290 */ /* 0x000fe2000fffe0ff */
[----:B--23--:R-:W-:Y:S11]  /*5d00*/  @!P1 BRA `(.L_x_102) ;  /* 0x0000000000989947 */ /* 0x00cff60003800000 */
[----:B------:R-:W-:Y:S01]  /*5d10*/  ISETP.NE.U32.AND P0, PT, RZ, UR58, PT ;  /* 0x0000003aff007c0c */ /* 0x000fe2000bf05070 */
[----:B------:R-:W-:Y:S01]  /*5d20*/  BSSY B0, `(.L_x_103) ;  /* 0x0000016000007945 */ /* 0x000fe20003800000 */
[----:B------:R-:W-:Y:S02]  /*5d30*/  ISETP.NE.AND P2, PT, R72, RZ, PT ;  /* 0x000000ff4800720c */ /* 0x000fe40003f45270 */
[----:B------:R-:W-:Y:S02]  /*5d40*/  CS2R R18, SRZ ;  /* 0x0000000000127805 */ /* 0x000fe4000001ff00 */
[----:B------:R-:W-:Y:S02]  /*5d50*/  ISETP.NE.AND.EX P0, PT, RZ, UR59, PT, P0 ;  /* 0x0000003bff007c0c */ /* 0x000fe4000bf05300 */
[----:B------:R-:W-:Y:S02]  /*5d60*/  CS2R R16, SRZ ;  /* 0x0000000000107805 */ /* 0x000fe4000001ff00 */
[----:B------:R-:W-:Y:S02]  /*5d70*/  LOP3.LUT P1, RZ, R147, 0xff, RZ, 0xc0, !PT ;  /* 0x000000ff93ff7812 */ /* 0x000fe4000782c0ff */
[----:B------:R-:W-:Y:S02]  /*5d80*/  CS2R R82, SRZ ;  /* 0x0000000000527805 */ /* 0x000fe4000001ff00 */
[----:B------:R-:W-:Y:S02]  /*5d90*/  SEL R0, RZ, 0xffffffff, P2 ;  /* 0xffffffffff007807 */ /* 0x000fe40001000000 */
[----:B------:R-:W-:Y:S02]  /*5da0*/  CS2R R80, SRZ ;  /* 0x0000000000507805 */ /* 0x000fe4000001ff00 */
[----:B------:R-:W-:Y:S02]  /*5db0*/  SEL R3, RZ, 0xffffffff, P0 ;  /* 0xffffffffff037807 */ /* 0x000fe40000000000 */
[----:B------:R-:W-:Y:S02]  /*5dc0*/  CS2R R86, SRZ ;  /* 0x0000000000567805 */ /* 0x000fe4000001ff00 */
[----:B------:R-:W-:Y:S02]  /*5dd0*/  CS2R R84, SRZ ;  /* 0x0000000000547805 */ /* 0x000fe4000001ff00 */
[----:B------:R-:W-:Y:S02]  /*5de0*/  CS2R R90, SRZ ;  /* 0x00000000005a7805 */ /* 0x000fe4000001ff00 */
[----:B------:R-:W-:Y:S02]  /*5df0*/  @P3 SEL R0, R3, R0, !P1 ;  /* 0x0000000003003207 */ /* 0x000fe40004800000 */
[----:B------:R-:W-:Y:S02]  /*5e00*/  CS2R R88, SRZ ;  /* 0x0000000000587805 */ /* 0x000fe4000001ff00 */
[----:B------:R-:W-:Y:S04]  /*5e10*/  LOP3.LUT R0, R0, 0x1, RZ, 0xc0, !PT ;  /* 0x0000000100007812 */ /* 0x000fe800078ec0ff */
[----:B------:R-:W-:Y:S01]  /*5e20*/  ISETP.NE.U32.AND P0, PT, R0, 0x1, PT ;  /* 0x000000010000780c */ /* 0x000fe20003f05070 */
[----:B------:R-:W-:Y:S01]  /*5e30*/  @!UPT UIADD3 URZ, UPT, UPT, URZ, URZ, URZ ;  /* 0x000000fffffff290 */ /* 0x000fe2000fffe0ff */
[----:B------:R-:W-:Y:S11]  /*5e40*/  @!P5 BRA `(.L_x_104) ;  /* 0x00000000000cd947 */ /* 0x000ff60003800000 */
[----:B------:R-:W-:Y:S04]  /*5e50*/  SHF.L.U32 R3, R151, 0x1f, RZ ;  /* 0x0000001f97037819 */ /* 0x000fe800000006ff */
[----:B------:R-:W1:Y:S02]  /*5e60*/  SYNCS.PHASECHK.TRANS64.TRYWAIT P1, [UR44+0x30], R3 ;  /* 0x00003003ff0075a7 */ /* 0x000e64000802112c */
[----:B-1----:R-:W-:Y:S05]  /*5e70*/  @!P1 BRA `(.L_x_105) ;  /* 0x0000001c00d09947 */ /* 0x002fea0003800000 */
.L_x_104:
[----:B------:R-:W-:Y:S05]  /*5e80*/  BSYNC B0 ;  /* 0x0000000000007941 */ /* 0x000fea0003800000 */
.L_x_103:
[----:B------:R2:W3:Y:S01]  /*5e90*/  @P0 LDS.128 R16, [R146+UR44+0x200] ;  /* 0x0002002c92100984 */ /* 0x0004e20008000c00 */
[----:B------:R-:W-:Y:S01]  /*5ea0*/  UIADD3 UR4, UPT, UPT, UR44, 0x38, URZ ;  /* 0x000000382c047890 */ /* 0x000fe2000fffe0ff */
[----:B------:R-:W-:Y:S02]  /*5eb0*/  LOP3.LUT R151, R151, 0x1, RZ, 0x3c, !PT ;  /* 0x0000000197977812 */ /* 0x000fe400078e3cff */
[----:B------:R2:W1:Y:S01]  /*5ec0*/  @P0 LDS.128 R80, [R145+0x200] ;  /* 0x0002000091500984 */ /* 0x0004620000000c00 */
[----:B------:R-:W-:Y:S03]  /*5ed0*/  UPRMT UR4, UR55, 0x654, UR4 ;  /* 0x0000065437047896 */ /* 0x000fe60008000004 */
[----:B------:R2:W1:Y:S04]  /*5ee0*/  @P0 LDS.128 R84, [R144+0x200] ;  /* 0x0002000090540984 */ /* 0x0004680000000c00 */
[----:B------:R2:W1:Y:S01]  /*5ef0*/  @P0 LDS.128 R88, [R143+0x200] ;  /* 0x000200008f580984 */ /* 0x0004620000000c00 */
[----:B------:R-:W-:Y:S01]  /*5f00*/  @!PT LDS RZ, [RZ] ;  /* 0x00000000fffff984 */ /* 0x000fe20000000800 */
[----:B------:R-:W-:Y:S01]  /*5f10*/  @!PT LDS RZ, [RZ] ;  /* 0x00000000fffff984 */ /* 0x000fe20000000800 */
[----:B------:R-:W-:Y:S01]  /*5f20*/  @!PT LDS RZ, [RZ] ;  /* 0x00000000fffff984 */ /* 0x000fe20000000800 */
[----:B------:R-:W-:Y:S01]  /*5f30*/  @!PT LDS RZ, [RZ] ;  /* 0x00000000fffff984 */ /* 0x000fe20000000800 */
[----:B------:R5:W-:Y:S06]  /*5f40*/  MEMBAR.ALL.CTA ;  /* 0x0000000000007992 */ /* 0x000bec0000008000 */
[----:B-----5:R-:W5:Y:S02]  /*5f50*/  FENCE.VIEW.ASYNC.S ;  /* 0x00000000000073c6 */ /* 0x020f640000000000 */
[----:B-----5:R-:W-:Y:S01]  /*5f60*/  SYNCS.ARRIVE.TRANS64.RED.A1T0 RZ, [UR4], RZ ;  /* 0x000000ffffff79a7 */ /* 0x020fe20008100404 */
.L_x_102:
[----:B------:R-:W-:Y:S05]  /*5f70*/  BSYNC B1 ;  /* 0x0000000000017941 */ /* 0x000fea0003800000 */
.L_x_101:
[----:B-1----:R-:W-:Y:S04]  /*5f80*/  SHF.R.U32.HI R0, RZ, 0x15, R2 ;  /* 0x00000015ff007819 */ /* 0x002fe80000011602 */
[----:B------:R-:W-:Y:S01]  /*5f90*/  LOP3.LUT P0, RZ, R0, 0x3, R148, 0x48, !PT ;  /* 0x0000000300ff7812 */ /* 0x000fe20007804894 */
[----:B------:R-:W-:Y:S01]  /*5fa0*/  @!UPT UIADD3 URZ, UPT, UPT, URZ, URZ, URZ ;  /* 0x000000fffffff290 */ /* 0x000fe2000fffe0ff */
[----:B------:R-:W-:Y:S11]  /*5fb0*/  @P4 BRA `(.L_x_106) ;  /* 0x0000000000084947 */ /* 0x000ff60003800000 */
[----:B------:R-:W1:Y:S02]  /*5fc0*/  SYNCS.PHASECHK.TRANS64.TRYWAIT P1, [R149+URZ+0x70], R4 ;  /* 0x00007004950075a7 */ /* 0x000e6400080211ff */
[----:B-1----:R-:W-:Y:S05]  /*5fd0*/  @!P1 BRA `(.L_x_107) ;  /* 0x0000001c00909947 */ /* 0x002fea0003800000 */
.L_x_106:
[----:B------:R-:W-:Y:S05]  /*5fe0*/  @!P0 BRA `(.L_x_108) ;  /* 0x0000000000408947 */ /* 0x000fea0003800000 */
[----:B------:R-:W1:Y:S01]  /*5ff0*/  LDCU.64 UR8, c[0x4][0x70] ;  /* 0x01000e00ff0877ac */ /* 0x000e620008000a00 */
[----:B------:R-:W-:Y:S01]  /*6000*/  MOV R15, 0x0 ;  /* 0x00000000000f7802 */ /* 0x000fe20000000f00 */
[----:B------:R-:W-:Y:S02]  /*6010*/  HFMA2 R12, -RZ, RZ, 0, 5.9604644775390625e-08 ;  /* 0x00000001ff0c7431 */ /* 0x000fe400000001ff */
[----:B------:R-:W-:Y:S02]  /*6020*/  IMAD.MOV.U32 R8, RZ, RZ, 0x192 ;  /* 0x00000192ff087424 */ /* 0x000fe400078e00ff */
[----:B------:R-:W-:Y:S01]  /*6030*/  IMAD.MOV.U32 R13, RZ, RZ, RZ ;  /* 0x000000ffff0d7224 */ /* 0x000fe200078e00ff */
[----:B------:R-:W5:Y:S01]  /*6040*/  LDCU.64 UR6, c[0x4][0x78] ;  /* 0x01000f00ff0677ac */ /* 0x000f620008000a00 */
[----:B------:R-:W2:Y:S01]  /*6050*/  LDC.64 R14, c[0x4][R15] ;  /* 0x010000000f0e7b82 */ /* 0x000ea20000000a00 */
[----:B------:R-:W3:Y:S01]  /*6060*/  LDCU.64 UR4, c[0x4][0x10] ;  /* 0x01000200ff0477ac */ /* 0x000ee20008000a00 */
[----:B-1----:R-:W-:Y:S01]  /*6070*/  MOV R5, UR9 ;  /* 0x0000000900057c02 */ /* 0x002fe20008000f00 */
[----:B------:R-:W-:Y:S01]  /*6080*/  IMAD.U32 R4, RZ, RZ, UR8 ;  /* 0x00000008ff047e24 */ /* 0x000fe2000f8e00ff */
[----:B-----5:R-:W-:Y:S01]  /*6090*/  MOV R7, UR7 ;  /* 0x0000000700077c02 */ /* 0x020fe20008000f00 */
[----:B------:R-:W-:Y:S01]  /*60a0*/  IMAD.U32 R6, RZ, RZ, UR6 ;  /* 0x00000006ff067e24 */ /* 0x000fe2000f8e00ff */
[----:B---3--:R-:W-:Y:S01]  /*60b0*/  MOV R11, UR5 ;  /* 0x00000005000b7c02 */ /* 0x008fe20008000f00 */
[----:B------:R-:W-:Y:S02]  /*60c0*/  IMAD.U32 R10, RZ, RZ, UR4 ;  /* 0x00000004ff0a7e24 */ /* 0x000fe4000f8e00ff */
[----:B------:R-:W-:Y:S07]  /*60d0*/  LEPC R20, `(.L_x_108) ;  /* 0x000000001014794e */ /* 0x000fee0000000000 */
[----:B--2-4-:R-:W-:Y:S05]  /*60e0*/  CALL.ABS.NOINC R14 ;  /* 0x000000000e007343 */ /* 0x014fea0003c00000 */
.L_x_108:
[----:B------:R-:W-:Y:S01]  /*60f0*/  LOP3.LUT P0, RZ, R142, 0x60, RZ, 0xc0, !PT ;  /* 0x000000608eff7812 */ /* 0x000fe2000780c0ff */
[----:B------:R-:W-:Y:S05]  /*6100*/  WARPSYNC.ALL ;  /* 0x0000000000007948 */ /* 0x000fea0003800000 */
[----:B------:R-:W-:Y:S01]  /*6110*/  R2UR UR4, R2 ;  /* 0x00000000020472ca */ /* 0x000fe200000e0000 */
[----:B---3--:R-:W-:Y:S01]  /*6120*/  IMAD.U32 R129, R18, 0x10000, RZ ;  /* 0x0001000012817824 */ /* 0x008fe200078e00ff */
[----:B------:R-:W-:Y:S01]  /*6130*/  PRMT R71, R16, 0x8880, RZ ;  /* 0x0000888010477816 */ /* 0x000fe200000000ff */
[----:B------:R-:W-:Y:S01]  /*6140*/  IMAD.SHL.U32 R92, R90, 0x100, RZ ;  /* 0x000001005a5c7824 */ /* 0x000fe200078e00ff */
[C---:B------:R-:W-:Y:S01]  /*6150*/  SHF.L.U32 R73, R16.reuse, 0x10, RZ ;  /* 0x0000001010497819 */ /* 0x040fe200000006ff */
[----:B------:R-:W-:Y:S01]  /*6160*/  IMAD.U32 R114, R83, 0x10000, RZ ;  /* 0x0001000053727824 */ /* 0x000fe200078e00ff */
[----:B------:R-:W-:Y:S01]  /*6170*/  SHF.L.U32 R74, R16, 0x8, RZ ;  /* 0x00000008104a7819 */ /* 0x000fe200000006ff */
[----:B------:R-:W-:Y:S01]  /*6180*/  IMAD.U32 R103, R88, 0x10000, RZ ;  /* 0x0001000058677824 */ /* 0x000fe200078e00ff */
[----:B------:R-:W-:Y:S01]  /*6190*/  SHF.R.S32.HI R75, RZ, 0x18, R16 ;  /* 0x00000018ff4b7819 */ /* 0x000fe20000011410 */
[----:B------:R-:W-:Y:S01]  /*61a0*/  IMAD.SHL.U32 R122, R80, 0x100, RZ ;  /* 0x00000100507a7824 */ /* 0x000fe200078e00ff */
[----:B------:R-:W-:Y:S01]  /*61b0*/  PRMT R133, R17, 0x8880, RZ ;  /* 0x0000888011857816 */ /* 0x000fe200000000ff */
[----:B------:R-:W-:Y:S01]  /*61c0*/  IMAD.SHL.U32 R107, R85, 0x100, RZ ;  /* 0x00000100556b7824 */ /* 0x000fe200078e00ff */
[C---:B------:R-:W-:Y:S01]  /*61d0*/  SHF.L.U32 R132, R17.reuse, 0x10, RZ ;  /* 0x0000001011847819 */ /* 0x040fe200000006ff */
[----:B------:R-:W-:Y:S01]  /*61e0*/  BSSY.RECONVERGENT B0, `(.L_x_109) ;  /* 0x0000122000007945 */ /* 0x000fe20003800200 */
[----:B------:R-:W-:Y:S02]  /*61f0*/  SHF.L.U32 R131, R17, 0x8, RZ ;  /* 0x0000000811837819 */ /* 0x000fe400000006ff */
[----:B------:R-:W-:Y:S02]  /*6200*/  SHF.R.S32.HI R76, RZ, 0x18, R17 ;  /* 0x00000018ff4c7819 */ /* 0x000fe40000011411 */
[C---:B------:R-:W-:Y:S02]  /*6210*/  PRMT R130, R18.reuse, 0x8880, RZ ;  /* 0x0000888012827816 */ /* 0x040fe400000000ff */
[----:B------:R-:W-:Y:S02]  /*6220*/  SHF.L.U32 R128, R18, 0x8, RZ ;  /* 0x0000000812807819 */ /* 0x000fe400000006ff */
[----:B------:R-:W-:Y:S02]  /*6230*/  SHF.R.S32.HI R77, RZ, 0x18, R18 ;  /* 0x00000018ff4d7819 */ /* 0x000fe40000011412 */
[C---:B------:R-:W-:Y:S02]  /*6240*/  PRMT R127, R19.reuse, 0x8880, RZ ;  /* 0x00008880137f7816 */ /* 0x040fe400000000ff */
[C---:B------:R-:W-:Y:S02]  /*6250*/  SHF.L.U32 R126, R19.reuse, 0x10, RZ ;  /* 0x00000010137e7819 */ /* 0x040fe400000006ff */
[----:B------:R-:W-:Y:S02]  /*6260*/  SHF.L.U32 R125, R19, 0x8, RZ ;  /* 0x00000008137d7819 */ /* 0x000fe400000006ff */
[----:B------:R-:W-:Y:S02]  /*6270*/  SHF.R.S32.HI R78, RZ, 0x18, R19 ;  /* 0x00000018ff4e7819 */ /* 0x000fe40000011413 */
[----:B------:R-:W1:Y:S01]  /*6280*/  LDTM.x64 R4, tmem[UR4] ;  /* 0x00000004000479ee */ /* 0x000e620008340000 */
[----:B------:R-:W-:Y:S01]  /*6290*/  NOP ;  /* 0x0000000000007918 */ /* 0x000fe20000000000 */
[----:B------:R-:W-:Y:S02]  /*62a0*/  IADD3 R149, PT, PT, R149, 0x90, RZ ;  /* 0x0000009095957810 */ /* 0x000fe40007ffe0ff */
[----:B------:R-:W-:Y:S02]  /*62b0*/  SHF.R.S32.HI R73, RZ, 0x18, R73 ;  /* 0x00000018ff497819 */ /* 0x000fe40000011449 */
[----:B------:R-:W-:Y:S02]  /*62c0*/  LOP3.LUT R149, R149, 0xfefffff8, RZ, 0xc0, !PT ;  /* 0xfefffff895957812 */ /* 0x000fe400078ec0ff */
[C---:B------:R-:W-:Y:S02]  /*62d0*/  PRMT R94, R90.reuse, 0x8880, RZ ;  /* 0x000088805a5e7816 */ /* 0x040fe400000000ff */
[----:B-1----:R1:W-:Y:S01]  /*62e0*/  SYNCS.ARRIVE.TRANS64.RED.A1T0 RZ, [R149+URZ], RZ ;  /* 0x000000ff95ff79a7 */ /* 0x0023e200081004ff */
[----:B------:R-:W-:Y:S02]  /*62f0*/  SHF.L.U32 R93, R90, 0x10, RZ ;  /* 0x000000105a5d7819 */ /* 0x000fe400000006ff */
[----:B------:R-:W-:Y:S02]  /*6300*/  SHF.R.S32.HI R74, RZ, 0x18, R74 ;  /* 0x00000018ff4a7819 */ /* 0x000fe4000001144a */
[C---:B------:R-:W-:Y:S02]  /*6310*/  PRMT R124, R80.reuse, 0x8880, RZ ;  /* 0x00008880507c7816 */ /* 0x040fe400000000ff */
[----:B------:R-:W-:Y:S02]  /*6320*/  SHF.L.U32 R123, R80, 0x10, RZ ;  /* 0x00000010507b7819 */ /* 0x000fe400000006ff */
[C---:B------:R-:W-:Y:S02]  /*6330*/  PRMT R121, R81.reuse, 0x8880, RZ ;  /* 0x0000888051797816 */ /* 0x040fe400000000ff */
[----:B------:R-:W-:Y:S02]  /*6340*/  SHF.R.S32.HI R79, RZ, 0x18, R80 ;  /* 0x00000018ff4f7819 */ /* 0x000fe40000011450 */
[----:B------:R-:W-:Y:S01]  /*6350*/  SHF.L.U32 R120, R81, 0x10, RZ ;  /* 0x0000001051787819 */ /* 0x000fe200000006ff */
[C---:B----4-:R-:W-:Y:S01]  /*6360*/  IMAD R0, R70.reuse, R4, RZ ;  /* 0x0000000446007224 */ /* 0x050fe200078e02ff */
[----:B------:R-:W-:Y:S01]  /*6370*/  SHF.R.S32.HI R4, RZ, 0x18, R132 ;  /* 0x00000018ff047819 */ /* 0x000fe20000011484 */
[C---:B------:R-:W-:Y:S01]  /*6380*/  IMAD R2, R70.reuse, R5, RZ ;  /* 0x0000000546027224 */ /* 0x040fe200078e02ff */
[----:B------:R-:W-:Y:S01]  /*6390*/  SHF.R.S32.HI R5, RZ, 0x18, R131 ;  /* 0x00000018ff057819 */ /* 0x000fe20000011483 */
[----:B------:R-:W-:Y:S01]  /*63a0*/  IMAD R3, R70, R6, RZ ;  /* 0x0000000646037224 */ /* 0x000fe200078e02ff */
[----:B------:R-:W-:Y:S01]  /*63b0*/  PRMT R118, R82, 0x8880, RZ ;  /* 0x0000888052767816 */ /* 0x000fe200000000ff */
[-C--:B------:R-:W-:Y:S01]  /*63c0*/  IMAD R0, R71, R72.reuse, R0 ;  /* 0x0000004847007224 */ /* 0x080fe200078e0200 */
[----:B------:R-:W-:Y:S01]  /*63d0*/  SHF.R.S32.HI R80, RZ, 0x18, R81 ;  /* 0x00000018ff507819 */ /* 0x000fe20000011451 */
[----:B------:R-:W-:Y:S01]  /*63e0*/  IMAD R7, R70, R7, RZ ;  /* 0x0000000746077224 */ /* 0x000fe200078e02ff */
[----:B------:R-:W-:Y:S01]  /*63f0*/  SHF.L.U32 R117, R82, 0x10, RZ ;  /* 0x0000001052757819 */ /* 0x000fe200000006ff */
[-C--:B------:R-:W-:Y:S01]  /*6400*/  IMAD R2, R73, R72.reuse, R2 ;  /* 0x0000004849027224 */ /* 0x080fe200078e0202 */
[----:B------:R-:W-:Y:S01]  /*6410*/  PRMT R115, R83, 0x8880, RZ ;  /* 0x0000888053737816 */ /* 0x000fe200000000ff */
[-C--:B------:R-:W-:Y:S01]  /*6420*/  IMAD R3, R74, R72.reuse, R3 ;  /* 0x000000484a037224 */ /* 0x080fe200078e0203 */
[----:B------:R-:W-:Y:S01]  /*6430*/  SHF.R.S32.HI R74, RZ, 0x18, R90 ;  /* 0x00000018ff4a7819 */ /* 0x000fe2000001145a */
[----:B------:R-:W-:Y:S01]  /*6440*/  IMAD R7, R75, R72, R7 ;  /* 0x000000484b077224 */ /* 0x000fe200078e0207 */
[----:B------:R-:W-:Y:S01]  /*6450*/  PRMT R112, R84, 0x8880, RZ ;  /* 0x0000888054707816 */ /* 0x000fe200000000ff */
[----:B------:R-:W-:Y:S01]  /*6460*/  IMAD R8, R70, R8, RZ ;  /* 0x0000000846087224 */ /* 0x000fe200078e02ff */
[----:B------:R-:W-:Y:S01]  /*6470*/  SHF.L.U32 R111, R84, 0x10, RZ ;  /* 0x00000010546f7819 */ /* 0x000fe200000006ff */
[C---:B------:R-:W-:Y:S01]  /*6480*/  IMAD R9, R70.reuse, R9, RZ ;  /* 0x0000000946097224 */ /* 0x040fe200078e02ff */
[----:B------:R-:W-:Y:S01]  /*6490*/  I2IP.S8.S32.SAT R90, R7, R3, RZ ;  /* 0x00000003075a7239 */ /* 0x000fe200000014ff */
[C---:B------:R-:W-:Y:S01]  /*64a0*/  IMAD R10, R70.reuse, R10, RZ ;  /* 0x0000000a460a7224 */ /* 0x040fe200078e02ff */
[----:B------:R-:W-:Y:S01]  /*64b0*/  MOV R3, R133 ;  /* 0x0000008500037202 */ /* 0x000fe20000000f00 */
[C---:B------:R-:W-:Y:S01]  /*64c0*/  IMAD R11, R70.reuse, R11, RZ ;  /* 0x0000000b460b7224 */ /* 0x040fe200078e02ff */
[C---:B------:R-:W-:Y:S01]  /*64d0*/  PRMT R109, R85.reuse, 0x8880, RZ ;  /* 0x00008880556d7816 */ /* 0x040fe200000000ff */
[----:B------:R-:W-:Y:S01]  /*64e0*/  IMAD R6, R70, R19, RZ ;  /* 0x0000001346067224 */ /* 0x000fe200078e02ff */
[----:B------:R-:W-:Y:S01]  /*64f0*/  SHF.L.U32 R108, R85, 0x10, RZ ;  /* 0x00000010556c7819 */ /* 0x000fe200000006ff */
[----:B------:R-:W-:Y:S01]  /*6500*/  IMAD R8, R3, R72, R8 ;  /* 0x0000004803087224 */ /* 0x000fe200078e0208 */
[----:B------:R-:W-:Y:S01]  /*6510*/  MOV R3, R130 ;  /* 0x0000008200037202 */ /* 0x000fe20000000f00 */
[----:B------:R-:W-:Y:S01]  /*6520*/  IMAD R9, R4, R72, R9 ;  /* 0x0000004804097224 */ /* 0x000fe200078e0209 */
[----:B------:R-:W-:Y:S01]  /*6530*/  SHF.R.S32.HI R4, RZ, 0x18, R129 ;  /* 0x00000018ff047819 */ /* 0x000fe20000011481 */
[----:B------:R-:W-:Y:S01]  /*6540*/  IMAD R19, R70, R24, RZ ;  /* 0x0000001846137224 */ /* 0x000fe200078e02ff */
[----:B------:R-:W-:Y:S01]  /*6550*/  PRMT R106, R86, 0x8880, RZ ;  /* 0x00008880566a7816 */ /* 0x000fe200000000ff */
[----:B------:R-:W-:Y:S01]  /*6560*/  IMAD R10, R5, R72, R10 ;  /* 0x00000048050a7224 */ /* 0x000fe200078e020a */
[----:B------:R-:W-:Y:S01]  /*6570*/  SHF.R.S32.HI R5, RZ, 0x18, R128 ;  /* 0x00000018ff057819 */ /* 0x000fe20000011480 */
[----:B------:R-:W-:Y:S01]  /*6580*/  IMAD R12, R70, R12, RZ ;  /* 0x0000000c460c7224 */ /* 0x000fe200078e02ff */
[----:B------:R-:W-:Y:S01]  /*6590*/  SHF.L.U32 R104, R86, 0x10, RZ ;  /* 0x0000001056687819 */ /* 0x000fe200000006ff */
[C---:B------:R-:W-:Y:S01]  /*65a0*/  IMAD R24, R70.reuse, R29, RZ ;  /* 0x0000001d46187224 */ /* 0x040fe200078e02ff */
[C---:B------:R-:W-:Y:S01]  /*65b0*/  PRMT R100, R87.reuse, 0x8880, RZ ;  /* 0x0000888057647816 */ /* 0x040fe200000000ff */
[----:B------:R-:W-:Y:S01]  /*65c0*/  IMAD R29, R70, R34, RZ ;  /* 0x00000022461d7224 */ /* 0x000fe200078e02ff */
[----:B------:R-:W-:Y:S01]  /*65d0*/  SHF.L.U32 R99, R87, 0x10, RZ ;  /* 0x0000001057637819 */ /* 0x000fe200000006ff */
[----:B------:R-:W-:Y:S01]  /*65e0*/  IMAD R11, R76, R72, R11 ;  /* 0x000000484c0b7224 */ /* 0x000fe200078e020b */
[----:B------:R-:W-:Y:S01]  /*65f0*/  PRMT R105, R88, 0x8880, RZ ;  /* 0x0000888058697816 */ /* 0x000fe200000000ff */
[C---:B------:R-:W-:Y:S01]  /*6600*/  IMAD R13, R70.reuse, R13, RZ ;  /* 0x0000000d460d7224 */ /* 0x040fe200078e02ff */
[----:B------:R-:W-:Y:S01]  /*6610*/  PRMT R97, R89, 0x8880, RZ ;  /* 0x0000888059617816 */ /* 0x000fe200000000ff */
[C---:B------:R-:W-:Y:S01]  /*6620*/  IMAD R34, R70.reuse, R39, RZ ;  /* 0x0000002746227224 */ /* 0x040fe200078e02ff */
[----:B------:R-:W-:Y:S01]  /*6630*/  I2IP.S8.S32.SAT R11, R11, R10, RZ ;  /* 0x0000000a0b0b7239 */ /* 0x000fe200000014ff */
[C---:B------:R-:W-:Y:S01]  /*6640*/  IMAD R39, R70.reuse, R44, RZ ;  /* 0x0000002c46277224 */ /* 0x040fe200078e02ff */
[----:B------:R-:W-:Y:S01]  /*6650*/  SHF.R.S32.HI R71, RZ, 0x18, R88 ;  /* 0x00000018ff477819 */ /* 0x000fe20000011458 */
[C---:B------:R-:W-:Y:S01]  /*6660*/  IMAD R14, R70.reuse, R14, RZ ;  /* 0x0000000e460e7224 */ /* 0x040fe200078e02ff */
[----:B------:R-:W-:Y:S01]  /*6670*/  SHF.L.U32 R96, R89, 0x10, RZ ;  /* 0x0000001059607819 */ /* 0x000fe200000006ff */
[----:B------:R-:W-:Y:S01]  /*6680*/  IMAD R12, R3, R72, R12 ;  /* 0x00000048030c7224 */ /* 0x000fe200078e020c */
[----:B------:R-:W-:Y:S01]  /*6690*/  SHF.R.S32.HI R73, RZ, 0x18, R89 ;  /* 0x00000018ff497819 */ /* 0x000fe20000011459 */
[C---:B------:R-:W-:Y:S01]  /*66a0*/  IMAD R44, R70.reuse, R49, RZ ;  /* 0x00000031462c7224 */ /* 0x040fe200078e02ff */
[----:B------:R-:W-:Y:S01]  /*66b0*/  SHF.R.S32.HI R75, RZ, 0x18, R91 ;  /* 0x00000018ff4b7819 */ /* 0x000fe2000001145b */
[C---:B------:R-:W-:Y:S01]  /*66c0*/  IMAD R49, R70.reuse, R54, RZ ;  /* 0x0000003646317224 */ /* 0x040fe200078e02ff */
[----:B------:R-:W-:Y:S01]  /*66d0*/  SHF.L.U32 R119, R81, 0x8, RZ ;  /* 0x0000000851777819 */ /* 0x000fe200000006ff */
[----:B------:R-:W-:Y:S01]  /*66e0*/  IMAD R15, R70, R15, RZ ;  /* 0x0000000f460f7224 */ /* 0x000fe200078e02ff */
[----:B------:R-:W-:Y:S01]  /*66f0*/  SHF.R.S32.HI R81, RZ, 0x18, R82 ;  /* 0x00000018ff517819 */ /* 0x000fe20000011452 */
[----:B------:R-:W-:Y:S01]  /*6700*/  IMAD R13, R4, R72, R13 ;  /* 0x00000048040d7224 */ /* 0x000fe200078e020d */
[----:B------:R-:W-:Y:S01]  /*6710*/  SHF.L.U32 R116, R82, 0x8, RZ ;  /* 0x0000000852747819 */ /* 0x000fe200000006ff */
[C---:B------:R-:W-:Y:S01]  /*6720*/  IMAD R7, R70.reuse, R20, RZ ;  /* 0x0000001446077224 */ /* 0x040fe200078e02ff */
[----:B------:R-:W-:Y:S01]  /*6730*/  SHF.R.S32.HI R82, RZ, 0x18, R83 ;  /* 0x00000018ff527819 */ /* 0x000fe20000011453 */
[C---:B------:R-:W-:Y:S01]  /*6740*/  IMAD R54, R70.reuse, R59, RZ ;  /* 0x0000003b46367224 */ /* 0x040fe200078e02ff */
[----:B------:R-:W-:Y:S01]  /*6750*/  SHF.L.U32 R113, R83, 0x8, RZ ;  /* 0x0000000853717819 */ /* 0x000fe200000006ff */
[C---:B------:R-:W-:Y:S01]  /*6760*/  IMAD R20, R70.reuse, R25, RZ ;  /* 0x0000001946147224 */ /* 0x040fe200078e02ff */
[----:B------:R-:W-:Y:S01]  /*6770*/  SHF.R.S32.HI R83, RZ, 0x18, R84 ;  /* 0x00000018ff537819 */ /* 0x000fe20000011454 */
[----:B------:R-:W-:Y:S01]  /*6780*/  IMAD R59, R70, R64, RZ ;  /* 0x00000040463b7224 */ /* 0x000fe200078e02ff */
[----:B------:R-:W-:Y:S01]  /*6790*/  I2IP.S8.S32.SAT R64, R2, R0, R90 ;  /* 0x0000000002407239 */ /* 0x000fe2000000145a */
[----:B------:R-:W-:Y:S01]  /*67a0*/  IMAD R14, R5, R72, R14 ;  /* 0x00000048050e7224 */ /* 0x000fe200078e020e */
[----:B------:R-:W-:Y:S01]  /*67b0*/  SHF.R.S32.HI R0, RZ, 0x18, R126 ;  /* 0x00000018ff007819 */ /* 0x000fe2000001147e */
[C---:B------:R-:W-:Y:S01]  /*67c0*/  IMAD R3, R70.reuse, R16, RZ ;  /* 0x0000001046037224 */ /* 0x040fe200078e02ff */
[----:B------:R-:W-:Y:S01]  /*67d0*/  SHF.R.S32.HI R2, RZ, 0x18, R125 ;  /* 0x00000018ff027819 */ /* 0x000fe2000001147d */
[----:B------:R-:W-:Y:S01]  /*67e0*/  IMAD R25, R70, R30, RZ ;  /* 0x0000001e46197224 */ /* 0x000fe200078e02ff */
[----:B------:R-:W-:Y:S01]  /*67f0*/  SHF.L.U32 R110, R84, 0x8, RZ ;  /* 0x00000008546e7819 */ /* 0x000fe200000006ff */
[----:B------:R-:W-:Y:S01]  /*6800*/  IMAD.MOV.U32 R10, RZ, RZ, R127 ;  /* 0x000000ffff0a7224 */ /* 0x000fe200078e007f */
[----:B------:R-:W-:Y:S01]  /*6810*/  SHF.R.S32.HI R84, RZ, 0x18, R85 ;  /* 0x00000018ff547819 */ /* 0x000fe20000011455 */
[----:B------:R-:W-:Y:S01]  /*6820*/  IMAD R30, R70, R35, RZ ;  /* 0x00000023461e7224 */ /* 0x000fe200078e02ff */
[----:B------:R-:W-:Y:S01]  /*6830*/  SHF.R.S32.HI R85, RZ, 0x18, R86 ;  /* 0x00000018ff557819 */ /* 0x000fe20000011456 */
[----:B------:R-:W-:Y:S01]  /*6840*/  IMAD R15, R77, R72, R15 ;  /* 0x000000484d0f7224 */ /* 0x000fe200078e020f */
[----:B------:R-:W-:Y:S01]  /*6850*/  SHF.L.U32 R101, R86, 0x8, RZ ;  /* 0x0000000856657819 */ /* 0x000fe200000006ff */
[C---:B------:R-:W-:Y:S01]  /*6860*/  IMAD R4, R70.reuse, R17, RZ ;  /* 0x0000001146047224 */ /* 0x040fe200078e02ff */
[----:B------:R-:W-:Y:S01]  /*6870*/  SHF.R.S32.HI R86, RZ, 0x18, R87 ;  /* 0x00000018ff567819 */ /* 0x000fe20000011457 */
[C---:B------:R-:W-:Y:S01]  /*6880*/  IMAD R35, R70.reuse, R40, RZ ;  /* 0x0000002846237224 */ /* 0x040fe200078e02ff */
[----:B------:R-:W-:Y:S01]  /*6890*/  I2IP.S8.S32.SAT R14, R15, R14, RZ ;  /* 0x0000000e0f0e7239 */ /* 0x000fe200000014ff */
[C---:B------:R-:W-:Y:S01]  /*68a0*/  IMAD R40, R70.reuse, R45, RZ ;  /* 0x0000002d46287224 */ /* 0x040fe200078e02ff */
[----:B------:R-:W-:Y:S01]  /*68b0*/  SHF.L.U32 R98, R87, 0x8, RZ ;  /* 0x0000000857627819 */ /* 0x000fe200000006ff */
[----:B------:R-:W-:Y:S01]  /*68c0*/  IMAD R5, R70, R18, RZ ;  /* 0x0000001246057224 */ /* 0x000fe200078e02ff */
[----:B------:R-:W-:Y:S01]  /*68d0*/  SHF.L.U32 R102, R88, 0x8, RZ ;  /* 0x0000000858667819 */ /* 0x000fe200000006ff */
[----:B------:R-:W-:Y:S01]  /*68e0*/  IMAD R45, R70, R50, RZ ;  /* 0x00000032462d7224 */ /* 0x000fe200078e02ff */
[----:B------:R-:W-:Y:S01]  /*68f0*/  SHF.L.U32 R88, R91, 0x10, RZ ;  /* 0x000000105b587819 */ /* 0x000fe200000006ff */
[----:B------:R-:W-:Y:S01]  /*6900*/  IMAD R3, R10, R72, R3 ;  /* 0x000000480a037224 */ /* 0x000fe200078e0203 */
[----:B------:R-:W-:Y:S01]  /*6910*/  SHF.L.U32 R95, R89, 0x8, RZ ;  /* 0x00000008595f7819 */ /* 0x000fe200000006ff */
[C---:B------:R-:W-:Y:S01]  /*6920*/  IMAD R50, R70.reuse, R55, RZ ;  /* 0x0000003746327224 */ /* 0x040fe200078e02ff */
[C---:B------:R-:W-:Y:S01]  /*6930*/  PRMT R89, R91.reuse, 0x8880, RZ ;  /* 0x000088805b597816 */ /* 0x040fe200000000ff */
[----:B------:R-:W-:Y:S01]  /*6940*/  IMAD R55, R70, R60, RZ ;  /* 0x0000003c46377224 */ /* 0x000fe200078e02ff */
[----:B------:R-:W-:Y:S01]  /*6950*/  SHF.L.U32 R87, R91, 0x8, RZ ;  /* 0x000000085b577819 */ /* 0x000fe200000006ff */
[----:B------:R-:W-:Y:S01]  /*6960*/  IMAD R4, R0, R72, R4 ;  /* 0x0000004800047224 */ /* 0x000fe200078e0204 */
[----:B------:R-:W-:Y:S01]  /*6970*/  MOV R0, R124 ;  /* 0x0000007c00007202 */ /* 0x000fe20000000f00 */
[----:B------:R-:W-:Y:S01]  /*6980*/  IMAD R60, R70, R65, RZ ;  /* 0x00000041463c7224 */ /* 0x000fe200078e02ff */
[----:B------:R-:W-:Y:S01]  /*6990*/  I2IP.S8.S32.SAT R65, R9, R8, R11 ;  /* 0x0000000809417239 */ /* 0x000fe2000000140b */
[-C--:B------:R-:W-:Y:S01]  /*69a0*/  IMAD R5, R2, R72.reuse, R5 ;  /* 0x0000004802057224 */ /* 0x080fe200078e0205 */
[----:B------:R-:W-:Y:S01]  /*69b0*/  SHF.R.S32.HI R8, RZ, 0x18, R123 ;  /* 0x00000018ff087819 */ /* 0x000fe2000001147b */
[----:B------:R-:W-:Y:S01]  /*69c0*/  IMAD R16, R70, R21, RZ ;  /* 0x0000001546107224 */ /* 0x000fe200078e02ff */
[----:B------:R-:W-:Y:S01]  /*69d0*/  SHF.R.S32.HI R2, RZ, 0x18, R120 ;  /* 0x00000018ff027819 */ /* 0x000fe20000011478 */
[----:B------:R-:W-:Y:S01]  /*69e0*/  IMAD R6, R78, R72, R6 ;  /* 0x000000484e067224 */ /* 0x000fe200078e0206 */
[----:B------:R-:W-:Y:S01]  /*69f0*/  SHF.R.S32.HI R9, RZ, 0x18, R122 ;  /* 0x00000018ff097819 */ /* 0x000fe2000001147a */
[----:B------:R-:W-:Y:S01]  /*6a00*/  IMAD R17, R70, R22, RZ ;  /* 0x0000001646117224 */ /* 0x000fe200078e02ff */
[----:B------:R-:W-:Y:S01]  /*6a10*/  IADD3 R68, PT, PT, R68, 0x1, RZ ;  /* 0x0000000144447810 */ /* 0x000fe20007ffe0ff */
[-C--:B------:R-:W-:Y:S01]  /*6a20*/  IMAD R7, R0, R72.reuse, R7 ;  /* 0x0000004800077224 */ /* 0x080fe200078e0207 */
[----:B------:R-:W-:Y:S01]  /*6a30*/  I2IP.S8.S32.SAT R5, R6, R5, RZ ;  /* 0x0000000506057239 */ /* 0x000fe200000014ff */
[----:B------:R-:W-:Y:S01]  /*6a40*/  IMAD R18, R70, R23, RZ ;  /* 0x0000001746127224 */ /* 0x000fe200078e02ff */
[----:B------:R-:W-:Y:S01]  /*6a50*/  MOV R0, R121 ;  /* 0x0000007900007202 */ /* 0x000fe20000000f00 */
[-C--:B------:R-:W-:Y:S01]  /*6a60*/  IMAD R16, R8, R72.reuse, R16 ;  /* 0x0000004808107224 */ /* 0x080fe200078e0210 */
[----:B------:R-:W-:Y:S01]  /*6a70*/  SHF.R.S32.HI R8, RZ, 0x18, R119 ;  /* 0x00000018ff087819 */ /* 0x000fe20000011477 */
[-C--:B------:R-:W-:Y:S02]  /*6a80*/  IMAD R17, R9, R72.reuse, R17 ;  /* 0x0000004809117224 */ /* 0x080fe400078e0211 */
[----:B------:R-:W-:Y:S02]  /*6a90*/  IMAD R18, R79, R72, R18 ;  /* 0x000000484f127224 */ /* 0x000fe400078e0212 */
[----:B------:R-:W-:Y:S02]  /*6aa0*/  IMAD R21, R70, R26, RZ ;  /* 0x0000001a46157224 */ /* 0x000fe400078e02ff */
[----:B------:R-:W-:Y:S01]  /*6ab0*/  IMAD R19, R0, R72, R19 ;  /* 0x0000004800137224 */ /* 0x000fe200078e0213 */
[----:B------:R-:W-:Y:S01]  /*6ac0*/  I2IP.S8.S32.SAT R17, R18, R17, RZ ;  /* 0x0000001112117239 */ /* 0x000fe200000014ff */
[----:B------:R-:W-:Y:S01]  /*6ad0*/  IMAD R22, R70, R27, RZ ;  /* 0x0000001b46167224 */ /* 0x000fe200078e02ff */
[----:B------:R-:W-:Y:S01]  /*6ae0*/  MOV R0, R118 ;  /* 0x0000007600007202 */ /* 0x000fe20000000f00 */
[----:B------:R-:W-:Y:S01]  /*6af0*/  IMAD R20, R2, R72, R20 ;  /* 0x0000004802147224 */ /* 0x000fe200078e0214 */
[----:B------:R-:W-:Y:S01]  /*6b00*/  I2IP.S8.S32.SAT R16, R16, R7, R17 ;  /* 0x0000000710107239 */ /* 0x000fe20000001411 */
[----:B------:R-:W-:Y:S01]  /*6b10*/  IMAD R23, R70, R28, RZ ;  /* 0x0000001c46177224 */ /* 0x000fe200078e02ff */
[----:B------:R-:W-:Y:S01]  /*6b20*/  SHF.R.S32.HI R2, RZ, 0x18, R117 ;  /* 0x00000018ff027819 */ /* 0x000fe20000011475 */
[----:B------:R-:W-:Y:S02]  /*6b30*/  IMAD R21, R8, R72, R21 ;  /* 0x0000004808157224 */ /* 0x000fe400078e0215 */
[----:B------:R-:W-:Y:S02]  /*6b40*/  IMAD R27, R70, R32, RZ ;  /* 0x00000020461b7224 */ /* 0x000fe400078e02ff */
[----:B------:R-:W-:Y:S02]  /*6b50*/  IMAD R22, R80, R72, R22 ;  /* 0x0000004850167224 */ /* 0x000fe400078e0216 */
[C---:B------:R-:W-:Y:S02]  /*6b60*/  IMAD R32, R70.reuse, R37, RZ ;  /* 0x0000002546207224 */ /* 0x040fe400078e02ff */
[----:B------:R-:W-:Y:S01]  /*6b70*/  IMAD R37, R70, R42, RZ ;  /* 0x0000002a46257224 */ /* 0x000fe200078e02ff */
[----:B------:R-:W-:Y:S01]  /*6b80*/  I2IP.S8.S32.SAT R17, R22, R21, RZ ;  /* 0x0000001516117239 */ /* 0x000fe200000014ff */
[----:B------:R-:W-:Y:S01]  /*6b90*/  IMAD R23, R0, R72, R23 ;  /* 0x0000004800177224 */ /* 0x000fe200078e0217 */
[----:B------:R-:W-:Y:S01]  /*6ba0*/  SHF.R.S32.HI R0, RZ, 0x18, R116 ;  /* 0x00000018ff007819 */ /* 0x000fe20000011474 */
[----:B------:R-:W-:Y:S01]  /*6bb0*/  IMAD R42, R70, R47, RZ ;  /* 0x0000002f462a7224 */ /* 0x000fe200078e02ff */
[----:B------:R-:W-:Y:S01]  /*6bc0*/  I2IP.S8.S32.SAT R17, R20, R19, R17 ;  /* 0x0000001314117239 */ /* 0x000fe20000001411 */
[C---:B------:R-:W-:Y:S02]  /*6bd0*/  IMAD R47, R70.reuse, R52, RZ ;  /* 0x00000034462f7224 */ /* 0x040fe400078e02ff */
[C---:B------:R-:W-:Y:S02]  /*6be0*/  IMAD R52, R70.reuse, R57, RZ ;  /* 0x0000003946347224 */ /* 0x040fe400078e02ff */
[C---:B------:R-:W-:Y:S02]  /*6bf0*/  IMAD R26, R70.reuse, R31, RZ ;  /* 0x0000001f461a7224 */ /* 0x040fe400078e02ff */
[----:B------:R-:W-:Y:S02]  /*6c00*/  IMAD R57, R70, R62, RZ ;  /* 0x0000003e46397224 */ /* 0x000fe400078e02ff */
[-C--:B------:R-:W-:Y:S01]  /*6c10*/  IMAD R24, R2, R72.reuse, R24 ;  /* 0x0000004802187224 */ /* 0x080fe200078e0218 */
[----:B------:R-:W-:Y:S01]  /*6c20*/  MOV R2, R115 ;  /* 0x0000007300027202 */ /* 0x000fe20000000f00 */
[----:B------:R-:W-:Y:S01]  /*6c30*/  IMAD R62, R70, R67, RZ ;  /* 0x00000043463e7224 */ /* 0x000fe200078e02ff */
[----:B------:R-:W-:Y:S01]  /*6c40*/  I2IP.S8.S32.SAT R67, R4, R3, R5 ;  /* 0x0000000304437239 */ /* 0x000fe20000001405 */
[-C--:B------:R-:W-:Y:S01]  /*6c50*/  IMAD R25, R0, R72.reuse, R25 ;  /* 0x0000004800197224 */ /* 0x080fe200078e0219 */
[----:B------:R-:W-:Y:S01]  /*6c60*/  SHF.R.S32.HI R3, RZ, 0x18, R114 ;  /* 0x00000018ff037819 */ /* 0x000fe20000011472 */
[----:B------:R-:W-:Y:S01]  /*6c70*/  IMAD R28, R70, R33, RZ ;  /* 0x00000021461c7224 */ /* 0x000fe200078e02ff */
[----:B------:R-:W-:Y:S01]  /*6c80*/  SHF.R.S32.HI R4, RZ, 0x18, R113 ;  /* 0x00000018ff047819 */ /* 0x000fe20000011471 */
[-C--:B------:R-:W-:Y:S02]  /*6c90*/  IMAD R26, R81, R72.reuse, R26 ;  /* 0x00000048511a7224 */ /* 0x080fe400078e021a */
[-C--:B------:R-:W-:Y:S01]  /*6ca0*/  IMAD R27, R2, R72.reuse, R27 ;  /* 0x00000048021b7224 */ /* 0x080fe200078e021b */
[----:B------:R-:W-:Y:S01]  /*6cb0*/  SHF.R.S32.HI R2, RZ, 0x18, R111 ;  /* 0x00000018ff027819 */ /* 0x000fe2000001146f */
[----:B------:R-:W-:Y:S01]  /*6cc0*/  IMAD R28, R3, R72, R28 ;  /* 0x00000048031c7224 */ /* 0x000fe200078e021c */
[----:B------:R-:W-:Y:S01]  /*6cd0*/  I2IP.S8.S32.SAT R18, R26, R25, RZ ;  /* 0x000000191a127239 */ /* 0x000fe200000014ff */
[----:B------:R-:W-:Y:S01]  /*6ce0*/  IMAD R31, R70, R36, RZ ;  /* 0x00000024461f7224 */ /* 0x000fe200078e02ff */
[----:B------:R-:W-:Y:S01]  /*6cf0*/  SHF.R.S32.HI R3, RZ, 0x18, R108 ;  /* 0x00000018ff037819 */ /* 0x000fe2000001146c */
[-C--:B------:R-:W-:Y:S01]  /*6d00*/  IMAD R29, R4, R72.reuse, R29 ;  /* 0x00000048041d7224 */ /* 0x080fe200078e021d */
[----:B------:R-:W-:Y:S01]  /*6d10*/  I2IP.S8.S32.SAT R18, R24, R23, R18 ;  /* 0x0000001718127239 */ /* 0x000fe20000001412 */
[----:B------:R-:W-:Y:S01]  /*6d20*/  IMAD.MOV.U32 R0, RZ, RZ, R112 ;  /* 0x000000ffff007224 */ /* 0x000fe200078e0070 */
[----:B------:R-:W-:Y:S01]  /*6d30*/  SHF.R.S32.HI R4, RZ, 0x18, R107 ;  /* 0x00000018ff047819 */ /* 0x000fe2000001146b */
[-C--:B------:R-:W-:Y:S02]  /*6d40*/  IMAD R30, R82, R72.reuse, R30 ;  /* 0x00000048521e7224 */ /* 0x080fe400078e021e */
[----:B------:R-:W-:Y:S01]  /*6d50*/  IMAD R31, R0, R72, R31 ;  /* 0x00000048001f7224 */ /* 0x000fe200078e021f */
[----:B------:R-:W-:Y:S01]  /*6d60*/  SHF.R.S32.HI R0, RZ, 0x18, R110 ;  /* 0x00000018ff007819 */ /* 0x000fe2000001146e */
[----:B------:R-:W-:Y:S01]  /*6d70*/  IMAD R33, R70, R38, RZ ;  /* 0x0000002646217224 */ /* 0x000fe200078e02ff */
[----:B------:R-:W-:Y:S01]  /*6d80*/  I2IP.S8.S32.SAT R19, R30, R29, RZ ;  /* 0x0000001d1e137239 */ /* 0x000fe200000014ff */
[-C--:B------:R-:W-:Y:S01]  /*6d90*/  IMAD R32, R2, R72.reuse, R32 ;  /* 0x0000004802207224 */ /* 0x080fe200078e0220 */
[----:B------:R-:W-:Y:S01]  /*6da0*/  MOV R2, R109 ;  /* 0x0000006d00027202 */ /* 0x000fe20000000f00 */
[----:B------:R-:W-:Y:S01]  /*6db0*/  IMAD R33, R0, R72, R33 ;  /* 0x0000004800217224 */ /* 0x000fe200078e0221 */
[----:B------:R-:W-:Y:S01]  /*6dc0*/  I2IP.S8.S32.SAT R19, R28, R27, R19 ;  /* 0x0000001b1c137239 */ /* 0x000fe20000001413 */
[----:B------:R-:W-:Y:S01]  /*6dd0*/  IMAD R36, R70, R41, RZ ;  /* 0x0000002946247224 */ /* 0x000fe200078e02ff */
[----:B------:R-:W-:Y:S01]  /*6de0*/  MOV R0, R106 ;  /* 0x0000006a00007202 */ /* 0x000fe20000000f00 */
[-C--:B------:R-:W-:Y:S02]  /*6df0*/  IMAD R34, R83, R72.reuse, R34 ;  /* 0x0000004853227224 */ /* 0x080fe400078e0222 */
[-C--:B------:R-:W-:Y:S01]  /*6e00*/  IMAD R35, R2, R72.reuse, R35 ;  /* 0x0000004802237224 */ /* 0x080fe200078e0223 */
[----:B------:R-:W-:Y:S01]  /*6e10*/  SHF.R.S32.HI R2, RZ, 0x18, R104 ;  /* 0x00000018ff027819 */ /* 0x000fe20000011468 */
[----:B------:R-:W-:Y:S01]  /*6e20*/  IMAD R38, R70, R43, RZ ;  /* 0x0000002b46267224 */ /* 0x000fe200078e02ff */
[----:B------:R-:W-:Y:S01]  /*6e30*/  I2IP.S8.S32.SAT R33, R34, R33, RZ ;  /* 0x0000002122217239 */ /* 0x000fe200000014ff */
[-C--:B------:R-:W-:Y:S01]  /*6e40*/  IMAD R36, R3, R72.reuse, R36 ;  /* 0x0000004803247224 */ /* 0x080fe200078e0224 */
[----:B------:R-:W-:Y:S01]  /*6e50*/  SHF.R.S32.HI R3, RZ, 0x18, R99 ;  /* 0x00000018ff037819 */ /* 0x000fe20000011463 */
[-C--:B------:R-:W-:Y:S01]  /*6e60*/  IMAD R37, R4, R72.reuse, R37 ;  /* 0x0000004804257224 */ /* 0x080fe200078e0225 */
[----:B------:R-:W-:Y:S01]  /*6e70*/  I2IP.S8.S32.SAT R32, R32, R31, R33 ;  /* 0x0000001f20207239 */ /* 0x000fe20000001421 */
[-C--:B------:R-:W-:Y:S01]  /*6e80*/  IMAD R38, R84, R72.reuse, R38 ;  /* 0x0000004854267224 */ /* 0x080fe200078e0226 */
[----:B------:R-:W-:Y:S01]  /*6e90*/  SHF.R.S32.HI R4, RZ, 0x18, R98 ;  /* 0x00000018ff047819 */ /* 0x000fe20000011462 */
[----:B------:R-:W-:Y:S01]  /*6ea0*/  IMAD R39, R0, R72, R39 ;  /* 0x0000004800277224 */ /* 0x000fe200078e0227 */
[----:B------:R-:W-:Y:S01]  /*6eb0*/  SHF.R.S32.HI R0, RZ, 0x18, R101 ;  /* 0x00000018ff007819 */ /* 0x000fe20000011465 */
[----:B------:R-:W-:Y:S01]  /*6ec0*/  IMAD R41, R70, R46, RZ ;  /* 0x0000002e46297224 */ /* 0x000fe200078e02ff */
[----:B------:R-:W-:Y:S01]  /*6ed0*/  I2IP.S8.S32.SAT R37, R38, R37, RZ ;  /* 0x0000002526257239 */ /* 0x000fe200000014ff */
[----:B------:R-:W-:Y:S01]  /*6ee0*/  IMAD R40, R2, R72, R40 ;  /* 0x0000004802287224 */ /* 0x000fe200078e0228 */
[----:B------:R-:W-:Y:S01]  /*6ef0*/  MOV R2, R100 ;  /* 0x0000006400027202 */ /* 0x000fe20000000f00 */
[----:B------:R-:W-:Y:S01]  /*6f00*/  IMAD R43, R70, R48, RZ ;  /* 0x00000030462b7224 */ /* 0x000fe200078e02ff */
[----:B------:R-:W-:Y:S01]  /*6f10*/  I2IP.S8.S32.SAT R33, R36, R35, R37 ;  /* 0x0000002324217239 */ /* 0x000fe20000001425 */
[-C--:B------:R-:W-:Y:S01]  /*6f20*/  IMAD R41, R0, R72.reuse, R41 ;  /* 0x0000004800297224 */ /* 0x080fe200078e0229 */
        /* <DEDUP_REMOVED lines=10> */
[----:B------:R-:W-:Y:S01]  /*6fd0*/  IMAD R48, R70, R53, RZ ;  /* 0x0000003546307224 */ /* 0x000fe200078e02ff */
[----:B------:R-:W-:Y:S01]  /*6fe0*/  SHF.R.S32.HI R4, RZ, 0x18, R87 ;  /* 0x00000018ff047819 */ /* 0x000fe20000011457 */
[-C--:B------:R-:W-:Y:S02]  /*6ff0*/  IMAD R46, R86, R72.reuse, R46 ;  /* 0x00000048562e7224 */ /* 0x080fe400078e022e */
[-C--:B------:R-:W-:Y:S02]  /*7000*/  IMAD R47, R0, R72.reuse, R47 ;  /* 0x00000048002f7224 */ /* 0x080fe400078e022f */
[----:B------:R-:W-:Y:S01]  /*7010*/  IMAD R48, R2, R72, R48 ;  /* 0x0000004802307224 */ /* 0x000fe200078e0230 */
[----:B------:R-:W-:Y:S01]  /*7020*/  SHF.R.S32.HI R2, RZ, 0x18, R96 ;  /* 0x00000018ff027819 */ /* 0x000fe20000011460 */
[----:B------:R-:W-:Y:S01]  /*7030*/  IMAD R51, R70, R56, RZ ;  /* 0x0000003846337224 */ /* 0x000fe200078e02ff */
[----:B------:R-:W-:Y:S01]  /*7040*/  I2IP.S8.S32.SAT R35, R46, R45, RZ ;  /* 0x0000002d2e237239 */ /* 0x000fe200000014ff */
[-C--:B------:R-:W-:Y:S01]  /*7050*/  IMAD R49, R3, R72.reuse, R49 ;  /* 0x0000004803317224 */ /* 0x080fe200078e0231 */
[----:B------:R-:W-:Y:S01]  /*7060*/  SHF.R.S32.HI R3, RZ, 0x18, R95 ;  /* 0x00000018ff037819 */ /* 0x000fe2000001145f */
[----:B------:R-:W-:Y:S01]  /*7070*/  IMAD.MOV.U32 R0, RZ, RZ, R97 ;  /* 0x000000ffff007224 */ /* 0x000fe200078e0061 */
[----:B------:R-:W-:Y:S01]  /*7080*/  I2IP.S8.S32.SAT R35, R44, R43, R35 ;  /* 0x0000002b2c237239 */ /* 0x000fe20000001423 */
[-C--:B------:R-:W-:Y:S02]  /*7090*/  IMAD R50, R71, R72.reuse, R50 ;  /* 0x0000004847327224 */ /* 0x080fe400078e0232 */
[----:B------:R-:W-:Y:S01]  /*70a0*/  IMAD R51, R0, R72, R51 ;  /* 0x0000004800337224 */ /* 0x000fe200078e0233 */
[----:B------:R-:W-:Y:S01]  /*70b0*/  MOV R0, R94 ;  /* 0x0000005e00007202 */ /* 0x000fe20000000f00 */
[----:B------:R-:W-:Y:S01]  /*70c0*/  IMAD R53, R70, R58, RZ ;  /* 0x0000003a46357224 */ /* 0x000fe200078e02ff */
[----:B------:R-:W-:Y:S01]  /*70d0*/  I2IP.S8.S32.SAT R49, R50, R49, RZ ;  /* 0x0000003132317239 */ /* 0x000fe200000014ff */
[-C--:B------:R-:W-:Y:S01]  /*70e0*/  IMAD R52, R2, R72.reuse, R52 ;  /* 0x0000004802347224 */ /* 0x080fe200078e0234 */
[----:B------:R-:W-:Y:S01]  /*70f0*/  SHF.R.S32.HI R2, RZ, 0x18, R93 ;  /* 0x00000018ff027819 */ /* 0x000fe2000001145d */
[-C--:B------:R-:W-:Y:S01]  /*7100*/  IMAD R53, R3, R72.reuse, R53 ;  /* 0x0000004803357224 */ /* 0x080fe200078e0235 */
[----:B------:R-:W-:Y:S01]  /*7110*/  SHF.R.S32.HI R3, RZ, 0x18, R88 ;  /* 0x00000018ff037819 */ /* 0x000fe20000011458 */
[----:B------:R-:W-:Y:S01]  /*7120*/  IMAD R54, R73, R72, R54 ;  /* 0x0000004849367224 */ /* 0x000fe200078e0236 */
[----:B------:R-:W-:Y:S01]  /*7130*/  I2IP.S8.S32.SAT R48, R48, R47, R49 ;  /* 0x0000002f30307239 */ /* 0x000fe20000001431 */
[C---:B------:R-:W-:Y:S02]  /*7140*/  IMAD R56, R70.reuse, R61, RZ ;  /* 0x0000003d46387224 */ /* 0x040fe400078e02ff */
[----:B------:R-:W-:Y:S01]  /*7150*/  IMAD R61, R70, R66, RZ ;  /* 0x00000042463d7224 */ /* 0x000fe200078e02ff */
[----:B------:R-:W-:Y:S01]  /*7160*/  I2IP.S8.S32.SAT R66, R13, R12, R14 ;  /* 0x0000000c0d427239 */ /* 0x000fe2000000140e */
[-C--:B------:R-:W-:Y:S01]  /*7170*/  IMAD R55, R0, R72.reuse, R55 ;  /* 0x0000004800377224 */ /* 0x080fe200078e0237 */
[----:B------:R-:W-:Y:S01]  /*7180*/  SHF.R.S32.HI R0, RZ, 0x18, R92 ;  /* 0x00000018ff007819 */ /* 0x000fe2000001145c */
[-C--:B------:R-:W-:Y:S01]  /*7190*/  IMAD R56, R2, R72.reuse, R56 ;  /* 0x0000004802387224 */ /* 0x080fe200078e0238 */
[----:B------:R-:W-:Y:S01]  /*71a0*/  MOV R2, R89 ;  /* 0x0000005900027202 */ /* 0x000fe20000000f00 */
[----:B------:R1:W-:Y:S01]  /*71b0*/  STS.128 [R146+UR44+0x2200], R64 ;  /* 0x0022004092007988 */ /* 0x0003e20008000c2c */
[----:B------:R-:W-:Y:S01]  /*71c0*/  IMAD R58, R70, R63, RZ ;  /* 0x0000003f463a7224 */ /* 0x000fe200078e02ff */
[----:B------:R-:W-:Y:S01]  /*71d0*/  I2IP.S8.S32.SAT R49, R54, R53, RZ ;  /* 0x0000003536317239 */ /* 0x000fe200000014ff */
[-C--:B------:R-:W-:Y:S02]  /*71e0*/  IMAD R57, R0, R72.reuse, R57 ;  /* 0x0000004800397224 */ /* 0x080fe400078e0239 */
[-C--:B------:R-:W-:Y:S01]  /*71f0*/  IMAD R58, R74, R72.reuse, R58 ;  /* 0x000000484a3a7224 */ /* 0x080fe200078e023a */
[----:B------:R-:W-:Y:S01]  /*7200*/  I2IP.S8.S32.SAT R49, R52, R51, R49 ;  /* 0x0000003334317239 */ /* 0x000fe20000001431 */
[-C--:B------:R-:W-:Y:S01]  /*7210*/  IMAD R59, R2, R72.reuse, R59 ;  /* 0x00000048023b7224 */ /* 0x080fe200078e023b */
[----:B------:R1:W-:Y:S01]  /*7220*/  STS.128 [R145+0x2200], R16 ;  /* 0x0022001091007388 */ /* 0x0003e20000000c00 */
[-C--:B------:R-:W-:Y:S01]  /*7230*/  IMAD R60, R3, R72.reuse, R60 ;  /* 0x00000048033c7224 */ /* 0x080fe200078e023c */
[----:B------:R-:W-:Y:S01]  /*7240*/  I2IP.S8.S32.SAT R50, R58, R57, RZ ;  /* 0x000000393a327239 */ /* 0x000fe200000014ff */
[-C--:B------:R-:W-:Y:S02]  /*7250*/  IMAD R61, R4, R72.reuse, R61 ;  /* 0x00000048043d7224 */ /* 0x080fe400078e023d */
[----:B------:R-:W-:Y:S01]  /*7260*/  IMAD R62, R75, R72, R62 ;  /* 0x000000484b3e7224 */ /* 0x000fe200078e023e */
[----:B------:R-:W-:Y:S02]  /*7270*/  I2IP.S8.S32.SAT R50, R56, R55, R50 ;  /* 0x0000003738327239 */ /* 0x000fe40000001432 */
[----:B------:R1:W-:Y:S02]  /*7280*/  STS.128 [R144+0x2200], R32 ;  /* 0x0022002090007388 */ /* 0x0003e40000000c00 */
[----:B------:R-:W-:Y:S04]  /*7290*/  I2IP.S8.S32.SAT R61, R62, R61, RZ ;  /* 0x0000003d3e3d7239 */ /* 0x000fe800000014ff */
[----:B------:R-:W-:Y:S05]  /*72a0*/  I2IP.S8.S32.SAT R51, R60, R59, R61 ;  /* 0x0000003b3c337239 */ /* 0x000fea000000143d */
[----:B------:R1:W-:Y:S01]  /*72b0*/  STS.128 [R143+0x2200], R48 ;  /* 0x002200308f007388 */ /* 0x0003e20000000c00 */
[----:B------:R-:W-:Y:S01]  /*72c0*/  @!PT LDS RZ, [RZ] ;  /* 0x00000000fffff984 */ /* 0x000fe20000000800 */
[----:B------:R-:W-:Y:S01]  /*72d0*/  @!PT LDS RZ, [RZ] ;  /* 0x00000000fffff984 */ /* 0x000fe20000000800 */
[----:B------:R-:W-:Y:S01]  /*72e0*/  @!PT LDS RZ, [RZ] ;  /* 0x00000000fffff984 */ /* 0x000fe20000000800 */
[----:B------:R-:W-:Y:S01]  /*72f0*/  @!PT LDS RZ, [RZ] ;  /* 0x00000000fffff984 */ /* 0x000fe20000000800 */
[----:B------:R3:W-:Y:S07]  /*7300*/  MEMBAR.ALL.CTA ;  /* 0x0000000000007992 */ /* 0x0007ee0000008000 */
[----:B---3--:R-:W3:Y:S02]  /*7310*/  FENCE.VIEW.ASYNC.S ;  /* 0x00000000000073c6 */ /* 0x008ee40000000000 */
[----:B---3--:R-:W-:Y:S06]  /*7320*/  BAR.SYNC.DEFER_BLOCKING 0x1, 0x80 ;  /* 0x0042000000007b1d */ /* 0x008fec0000010000 */
[----:B------:R-:W-:Y:S05]  /*7330*/  @P0 BRA `(.L_x_110) ;  /* 0x0000000000300947 */ /* 0x000fea0003800000 */
[----:B------:R-:W-:Y:S02]  /*7340*/  UIADD3 UR4, UPT, UPT, UR44, 0x2200, URZ ;  /* 0x000022002c047890 */ /* 0x000fe4000fffe0ff */
[----:B------:R-:W-:Y:S02]  /*7350*/  USHF.L.U32 UR9, UR46, 0x6, URZ ;  /* 0x000000062e097899 */ /* 0x000fe400080006ff */
[----:B------:R-:W-:Y:S02]  /*7360*/  USHF.L.U32 UR10, UR45, 0x7, URZ ;  /* 0x000000072d0a7899 */ /* 0x000fe400080006ff */
[----:B------:R-:W-:Y:S01]  /*7370*/  MOV R154, UR4 ;  /* 0x00000004009a7c02 */ /* 0x000fe20008000f00 */
[----:B------:R-:W-:Y:S01]  /*7380*/  UIADD3 UR4, UP0, UPT, UR62, 0x680, URZ ;  /* 0x000006803e047890 */ /* 0x000fe2000ff1e0ff */
[----:B------:R-:W-:Y:S02]  /*7390*/  UMOV UR11, UR36 ;  /* 0x00000024000b7c82 */ /* 0x000fe40008000000 */
[----:B------:R-:W-:Y:S01]  /*73a0*/  R2UR UR8, R154 ;  /* 0x000000009a0872ca */ /* 0x000fe200000e0000 */
[----:B------:R-:W-:Y:S11]  /*73b0*/  UIADD3.X UR5, UPT, UPT, URZ, UR63, URZ, UP0, !UPT ;  /* 0x0000003fff057290 */ /* 0x000ff600087fe4ff */
[----:B------:R-:W-:Y:S01]  /*73c0*/  @!UPT UIADD3 URZ, UPT, UPT, URZ, URZ, URZ ;  /* 0x000000fffffff290 */ /* 0x000fe2000fffe0ff */
[----:B------:R3:W-:Y:S01]  /*73d0*/  UTMASTG.3D [UR8], [UR4] ;  /* 0x00000008040073b5 */ /* 0x0007e20008010000 */
[----:B------:R0:W-:Y:S01]  /*73e0*/  UTMACMDFLUSH ;  /* 0x00000000000079b7 */ /* 0x0001e20000000000 */
[----:B---3--:R-:W-:Y:S04]  /*73f0*/  DEPBAR.LE SB0, 0x0 ;  /* 0x000080000000791a */ /* 0x008fe80000000000 */
.L_x_110:
[----:B------:R-:W-:Y:S05]  /*7400*/  BSYNC.RECONVERGENT B0 ;  /* 0x0000000000007941 */ /* 0x000fea0003800200 */
.L_x_109:
[----:B------:R-:W-:Y:S01]  /*7410*/  BAR.SYNC.DEFER_BLOCKING 0x1, 0x80 ;  /* 0x0042000000007b1d */ /* 0x000fe20000010000 */
[----:B------:R-:W-:Y:S01]  /*7420*/  ISETP.NE.AND P0, PT, R150, 0x2, PT ;  /* 0x000000029600780c */ /* 0x000fe20003f05270 */
[----:B------:R-:W-:Y:S01]  /*7430*/  UISETP.NE.AND UP0, UPT, UR47, URZ, UPT ;  /* 0x000000ff2f00728c */ /* 0x000fe2000bf05270 */
[----:B------:R-:W-:Y:S01]  /*7440*/  ISETP.NE.AND P1, PT, R68, 0x4, PT ;  /* 0x000000044400780c */ /* 0x000fe20003f25270 */
[----:B------:R-:W-:Y:S01]  /*7450*/  UIADD3 UR46, UPT, UPT, UR37, UR57, URZ ;  /* 0x00000039252e7290 */ /* 0x000fe2000fffe0ff */
[----:B------:R-:W-:Y:S01]  /*7460*/  SEL R2, RZ, 0x1, P0 ;  /* 0x00000001ff027807 */ /* 0x000fe20000000000 */
[----:B------:R-:W-:Y:S01]  /*7470*/  UIADD3 UR45, UPT, UPT, UR38, UR60, URZ ;  /* 0x0000003c262d7290 */ /* 0x000fe2000fffe0ff */
[----:B------:R-:W-:Y:S02]  /*7480*/  SEL R0, RZ, 0x1, P1 ;  /* 0x00000001ff007807 */ /* 0x000fe40000800000 */
[----:B------:R-:W-:Y:S02]  /*7490*/  LOP3.LUT R152, R152, R2, RZ, 0x3c, !PT ;  /* 0x0000000298987212 */ /* 0x000fe400078e3cff */
[----:B------:R-:W-:Y:S02]  /*74a0*/  LOP3.LUT R153, R153, R0, RZ, 0x3c, !PT ;  /* 0x0000000099997212 */ /* 0x000fe400078e3cff */
[----:B------:R-:W-:Y:S02]  /*74b0*/  SEL R150, R150, RZ, P0 ;  /* 0x000000ff96967207 */ /* 0x000fe40000000000 */
[----:B------:R-:W-:Y:S01]  /*74c0*/  SEL R68, R68, RZ, P1 ;  /* 0x000000ff44447207 */ /* 0x000fe20000800000 */
[----:B------:R-:W-:Y:S01]  /*74d0*/  UMOV UR36, UR54 ;  /* 0x0000003600247c82 */ /* 0x000fe20008000000 */
[----:B------:R-:W-:Y:S05]  /*74e0*/  BRA.U UP0, `(.L_x_111) ;  /* 0xffffffd900e07547 */ /* 0x000fea000b83ffff */
[----:B------:R-:W-:Y:S05]  /*74f0*/  EXIT ;  /* 0x000000000000794d */ /* 0x000fea0003800000 */
.L_x_24:
[----:B--2---:R2:W3:Y:S02]  /*7500*/  SYNCS.PHASECHK.TRANS64.TRYWAIT P0, [R0+URZ+0xc0], R2 ;  /* 0x0000c002000075a7 */ /* 0x0044e400080011ff */
[----:B---3--:R-:W-:Y:S05]  /*7510*/  @!P0 NANOSLEEP.SYNCS 0x989680 ;  /* 0x009896800000895d */ /* 0x008fea0003900000 */
[----:B------:R-:W3:Y:S02]  /*7520*/  @!P0 SYNCS.PHASECHK.TRANS64 P0, [R0+URZ+0xc0], R2 ;  /* 0x0000c002000085a7 */ /* 0x000ee400080010ff */
[----:B---3--:R-:W-:Y:S05]  /*7530*/  @!P0 BRA `(.L_x_24) ;  /* 0xfffffffc00f08947 */ /* 0x008fea000383ffff */
[----:B------:R-:W-:Y:S05]  /*7540*/  BRA `(.L_x_112) ;  /* 0xffffffa400147947 */ /* 0x000fea000383ffff */
.L_x_27:
[----:B-1----:R-:W-:-:S07]  /*7550*/  MOV R0, UR33 ;  /* 0x0000002100007c02 */ /* 0x002fce0008000f00 */
.L_x_113:
[----:B-1----:R1:W2:Y:S02]  /*7560*/  SYNCS.PHASECHK.TRANS64.TRYWAIT P0, [R0+URZ+0x18], R3 ;  /* 0x00001803000075a7 */ /* 0x0022a400080011ff */
[----:B--2---:R-:W-:Y:S05]  /*7570*/  @!P0 NANOSLEEP.SYNCS 0x989680 ;  /* 0x009896800000895d */ /* 0x004fea0003900000 */
[----:B------:R-:W2:Y:S02]  /*7580*/  @!P0 SYNCS.PHASECHK.TRANS64 P0, [R0+URZ+0x18], R3 ;  /* 0x00001803000085a7 */ /* 0x000ea400080010ff */
[----:B--2---:R-:W-:Y:S05]  /*7590*/  @!P0 BRA `(.L_x_113) ;  /* 0xfffffffc00f08947 */ /* 0x004fea000383ffff */
[----:B------:R-:W-:Y:S05]  /*75a0*/  BRA `(.L_x_26) ;  /* 0xffffffa4006c7947 */ /* 0x000fea000383ffff */
.L_x_34:
[----:B-1----:R-:W-:-:S07]  /*75b0*/  MOV R0, UR17 ;  /* 0x0000001100007c02 */ /* 0x002fce0008000f00 */
.L_x_114:
[----:B-1----:R1:W2:Y:S02]  /*75c0*/  SYNCS.PHASECHK.TRANS64.TRYWAIT P0, [R0+URZ+0x18], R3 ;  /* 0x00001803000075a7 */ /* 0x0022a400080011ff */
[----:B--2---:R-:W-:Y:S05]  /*75d0*/  @!P0 NANOSLEEP.SYNCS 0x989680 ;  /* 0x009896800000895d */ /* 0x004fea0003900000 */
[----:B------:R-:W2:Y:S02]  /*75e0*/  @!P0 SYNCS.PHASECHK.TRANS64 P0, [R0+URZ+0x18], R3 ;  /* 0x00001803000085a7 */ /* 0x000ea400080010ff */
[----:B--2---:R-:W-:Y:S05]  /*75f0*/  @!P0 BRA `(.L_x_114) ;  /* 0xfffffffc00f08947 */ /* 0x004fea000383ffff */
[----:B------:R-:W-:Y:S05]  /*7600*/  BRA `(.L_x_33) ;  /* 0xffffffa8002c7947 */ /* 0x000fea000383ffff */
.L_x_39:
[----:B-1----:R1:W2:Y:S02]  /*7610*/  SYNCS.PHASECHK.TRANS64.TRYWAIT P0, [R3+URZ+0x50], R0 ;  /* 0x00005000030075a7 */ /* 0x0022a400080011ff */
[----:B--2---:R-:W-:Y:S05]  /*7620*/  @!P0 NANOSLEEP.SYNCS 0x989680 ;  /* 0x009896800000895d */ /* 0x004fea0003900000 */
[----:B------:R-:W2:Y:S02]  /*7630*/  @!P0 SYNCS.PHASECHK.TRANS64 P0, [R3+URZ+0x50], R0 ;  /* 0x00005000030085a7 */ /* 0x000ea400080010ff */
[----:B--2---:R-:W-:Y:S05]  /*7640*/  @!P0 BRA `(.L_x_39) ;  /* 0xfffffffc00f08947 */ /* 0x004fea000383ffff */
[----:B------:R-:W-:Y:S05]  /*7650*/  BRA `(.L_x_115) ;  /* 0xffffffa800d47947 */ /* 0x000fea000383ffff */
.L_x_43:
[----:B------:R-:W-:-:S07]  /*7660*/  MOV R0, UR4 ;  /* 0x0000000400007c02 */ /* 0x000fce0008000f00 */
.L_x_116:
[----:B-1----:R1:W2:Y:S02]  /*7670*/  SYNCS.PHASECHK.TRANS64.TRYWAIT P0, [R0+URZ], R2 ;  /* 0x00000002000075a7 */ /* 0x0022a400080011ff */
[----:B--2---:R-:W-:Y:S05]  /*7680*/  @!P0 NANOSLEEP.SYNCS 0x989680 ;  /* 0x009896800000895d */ /* 0x004fea0003900000 */
[----:B------:R-:W2:Y:S02]  /*7690*/  @!P0 SYNCS.PHASECHK.TRANS64 P0, [R0+URZ], R2 ;  /* 0x00000002000085a7 */ /* 0x000ea400080010ff */
[----:B--2---:R-:W-:Y:S05]  /*76a0*/  @!P0 BRA `(.L_x_116) ;  /* 0xfffffffc00f08947 */ /* 0x004fea000383ffff */
[----:B------:R-:W-:Y:S05]  /*76b0*/  BRA `(.L_x_117) ;  /* 0xffffffb000787947 */ /* 0x000fea000383ffff */
.L_x_44:
[----:B------:R-:W-:-:S07]  /*76c0*/  MOV R0, UR5 ;  /* 0x0000000500007c02 */ /* 0x000fce0008000f00 */
.L_x_118:
[----:B-1----:R1:W2:Y:S02]  /*76d0*/  SYNCS.PHASECHK.TRANS64.TRYWAIT P0, [R0+URZ], R2 ;  /* 0x00000002000075a7 */ /* 0x0022a400080011ff */
[----:B--2---:R-:W-:Y:S05]  /*76e0*/  @!P0 NANOSLEEP.SYNCS 0x989680 ;  /* 0x009896800000895d */ /* 0x004fea0003900000 */
[----:B------:R-:W2:Y:S02]  /*76f0*/  @!P0 SYNCS.PHASECHK.TRANS64 P0, [R0+URZ], R2 ;  /* 0x00000002000085a7 */ /* 0x000ea400080010ff */
[----:B--2---:R-:W-:Y:S05]  /*7700*/  @!P0 BRA `(.L_x_118) ;  /* 0xfffffffc00f08947 */ /* 0x004fea000383ffff */
[----:B------:R-:W-:Y:S05]  /*7710*/  BRA `(.L_x_119) ;  /* 0xffffffb000847947 */ /* 0x000fea000383ffff */
.L_x_47:
[----:B-1----:R1:W2:Y:S02]  /*7720*/  SYNCS.PHASECHK.TRANS64.TRYWAIT P0, [R2+URZ+0xb0], R4 ;  /* 0x0000b004020075a7 */ /* 0x0022a400080011ff */
[----:B--2---:R-:W-:Y:S05]  /*7730*/  @!P0 NANOSLEEP.SYNCS 0x989680 ;  /* 0x009896800000895d */ /* 0x004fea0003900000 */
[----:B------:R-:W2:Y:S02]  /*7740*/  @!P0 SYNCS.PHASECHK.TRANS64 P0, [R2+URZ+0xb0], R4 ;  /* 0x0000b004020085a7 */ /* 0x000ea400080010ff */
[----:B--2---:R-:W-:Y:S05]  /*7750*/  @!P0 BRA `(.L_x_47) ;  /* 0xfffffffc00f08947 */ /* 0x004fea000383ffff */
[----:B------:R-:W-:Y:S05]  /*7760*/  BRA `(.L_x_120) ;  /* 0xffffffb000e07947 */ /* 0x000fea000383ffff */
.L_x_48:
[----:B------:R-:W-:-:S07]  /*7770*/  MOV R2, UR4 ;  /* 0x0000000400027c02 */ /* 0x000fce0008000f00 */
.L_x_121:
[----:B-1----:R1:W2:Y:S02]  /*7780*/  SYNCS.PHASECHK.TRANS64.TRYWAIT P0, [R2+URZ+0x60], R5 ;  /* 0x00006005020075a7 */ /* 0x0022a400080011ff */
[----:B--2---:R-:W-:Y:S05]  /*7790*/  @!P0 NANOSLEEP.SYNCS 0x989680 ;  /* 0x009896800000895d */ /* 0x004fea0003900000 */
[----:B------:R-:W2:Y:S02]  /*77a0*/  @!P0 SYNCS.PHASECHK.TRANS64 P0, [R2+URZ+0x60], R5 ;  /* 0x00006005020085a7 */ /* 0x000ea400080010ff */
[----:B--2---:R-:W-:Y:S05]  /*77b0*/  @!P0 BRA `(.L_x_121) ;  /* 0xfffffffc00f08947 */ /* 0x004fea000383ffff */
[----:B------:R-:W-:Y:S05]  /*77c0*/  BRA `(.L_x_122) ;  /* 0xffffffb000f07947 */ /* 0x000fea000383ffff */
.L_x_49:
[----:B-1----:R1:W2:Y:S02]  /*77d0*/  SYNCS.PHASECHK.TRANS64.TRYWAIT P1, [R2+URZ+0x50], R4 ;  /* 0x00005004020075a7 */ /* 0x0022a400080211ff */
[----:B--2---:R-:W-:Y:S05]  /*77e0*/  @!P1 NANOSLEEP.SYNCS 0x989680 ;  /* 0x009896800000995d */ /* 0x004fea0003900000 */
[----:B------:R-:W2:Y:S02]  /*77f0*/  @!P1 SYNCS.PHASECHK.TRANS64 P1, [R2+URZ+0x50], R4 ;  /* 0x00005004020095a7 */ /* 0x000ea400080210ff */
[----:B--2---:R-:W-:Y:S05]  /*7800*/  @!P1 BRA `(.L_x_49) ;  /* 0xfffffffc00f09947 */ /* 0x004fea000383ffff */
[----:B------:R-:W-:Y:S05]  /*7810*/  BRA `(.L_x_123) ;  /* 0xffffffb400207947 */ /* 0x000fea000383ffff */
.L_x_52:
[----:B------:R-:W-:-:S07]  /*7820*/  MOV R0, UR4 ;  /* 0x0000000400007c02 */ /* 0x000fce0008000f00 */
.L_x_124:
[----:B-1----:R1:W2:Y:S02]  /*7830*/  SYNCS.PHASECHK.TRANS64.TRYWAIT P0, [R0+URZ+0x60], R2 ;  /* 0x00006002000075a7 */ /* 0x0022a400080011ff */
[----:B--2---:R-:W-:Y:S05]  /*7840*/  @!P0 NANOSLEEP.SYNCS 0x989680 ;  /* 0x009896800000895d */ /* 0x004fea0003900000 */
[----:B------:R-:W2:Y:S02]  /*7850*/  @!P0 SYNCS.PHASECHK.TRANS64 P0, [R0+URZ+0x60], R2 ;  /* 0x00006002000085a7 */ /* 0x000ea400080010ff */
[----:B--2---:R-:W-:Y:S05]  /*7860*/  @!P0 BRA `(.L_x_124) ;  /* 0xfffffffc00f08947 */ /* 0x004fea000383ffff */
[----:B------:R-:W-:Y:S05]  /*7870*/  BRA `(.L_x_51) ;  /* 0xffffffb400747947 */ /* 0x000fea000383ffff */
.L_x_61:
[----:B-1----:R-:W-:-:S04]  /*7880*/  MOV R5, UR5 ;  /* 0x0000000500057c02 */ /* 0x002fc80008000f00 */
[----:B------:R1:W2:Y:S03]  /*7890*/  SYNCS.PHASECHK.TRANS64.TRYWAIT P0, [R5+URZ+0x8], R6 ;  /* 0x00000806050075a7 */ /* 0x0002a600080011ff */
[----:B--2---:R-:W-:Y:S05]  /*78a0*/  @!P0 NANOSLEEP.SYNCS 0x989680 ;  /* 0x009896800000895d */ /* 0x004fea0003900000 */
[----:B------:R-:W2:Y:S02]  /*78b0*/  @!P0 SYNCS.PHASECHK.TRANS64 P0, [R5+URZ+0x8], R6 ;  /* 0x00000806050085a7 */ /* 0x000ea400080010ff */
[----:B--2---:R-:W-:Y:S05]  /*78c0*/  @!P0 BRA `(.L_x_61) ;  /* 0xfffffffc00ec8947 */ /* 0x004fea000383ffff */
[----:B------:R-:W-:Y:S05]  /*78d0*/  BRA `(.L_x_60) ;  /* 0xffffffb800287947 */ /* 0x000fea000383ffff */
.L_x_63:
[----:B------:R-:W-:Y:S01]  /*78e0*/  BSSY B0, `(.L_x_125) ;  /* 0x0000006000007945 */ /* 0x000fe20003800000 */
[----:B------:R-:W-:-:S07]  /*78f0*/  MOV R15, 0xffffffff ;  /* 0xffffffff000f7802 */ /* 0x000fce0000000f00 */
[----:B-1---5:R-:W-:Y:S05]  /*7900*/  WARPSYNC.COLLECTIVE R15, `(.L_x_126) ;  /* 0x000000000f0c7348 */ /* 0x022fea0003c00000 */
[----:B------:R-:W-:Y:S02]  /*7910*/  ELECT P6, UR79, PT ;  /* 0x00000000004f782f */ /* 0x000fe400038c0000 */
[----:B------:R-:W-:Y:S01]  /*7920*/  MOV R14, UR79 ;  /* 0x0000004f000e7c02 */ /* 0x000fe20008000f00 */
[----:B-1---5:R-:W-:Y:S10]  /*7930*/  ENDCOLLECTIVE ;  /* 0x000000000000791b */ /* 0x022ff40003800000 */
.L_x_126:
[----:B------:R-:W-:Y:S05]  /*7940*/  BSYNC B0 ;  /* 0x0000000000007941 */ /* 0x000fea0003800000 */
.L_x_125:
[----:B------:R-:W-:Y:S01]  /*7950*/  PLOP3.LUT P0, PT, P6, PT, PT, 0x80, 0x8 ;  /* 0x000000000008781c */ /* 0x000fe2000370f070 */
[----:B------:R-:W-:-:S12]  /*7960*/  BRA `(.L_x_127) ;  /* 0xffffffb800547947 */ /* 0x000fd8000383ffff */
.L_x_65:
[----:B-1----:R-:W-:-:S04]  /*7970*/  MOV R0, UR5 ;  /* 0x0000000500007c02 */ /* 0x002fc80008000f00 */
[----:B------:R1:W2:Y:S03]  /*7980*/  SYNCS.PHASECHK.TRANS64.TRYWAIT P0, [R0+URZ+0x8], R4 ;  /* 0x00000804000075a7 */ /* 0x0002a600080011ff */
[----:B--2---:R-:W-:Y:S05]  /*7990*/  @!P0 NANOSLEEP.SYNCS 0x989680 ;  /* 0x009896800000895d */ /* 0x004fea0003900000 */
[----:B------:R-:W2:Y:S02]  /*79a0*/  @!P0 SYNCS.PHASECHK.TRANS64 P0, [R0+URZ+0x8], R4 ;  /* 0x00000804000085a7 */ /* 0x000ea400080010ff */
[----:B--2---:R-:W-:Y:S05]  /*79b0*/  @!P0 BRA `(.L_x_65) ;  /* 0xfffffffc00ec8947 */ /* 0x004fea000383ffff */
[----:B------:R-:W-:Y:S05]  /*79c0*/  BRA `(.L_x_64) ;  /* 0xffffffb800587947 */ /* 0x000fea000383ffff */
.L_x_66:
[----:B-1----:R1:W2:Y:S02]  /*79d0*/  SYNCS.PHASECHK.TRANS64.TRYWAIT P0, [R0+URZ+0x50], R4 ;  /* 0x00005004000075a7 */ /* 0x0022a400080011ff */
[----:B--2---:R-:W-:Y:S05]  /*79e0*/  @!P0 NANOSLEEP.SYNCS 0x989680 ;  /* 0x009896800000895d */ /* 0x004fea0003900000 */
[----:B------:R-:W2:Y:S02]  /*79f0*/  @!P0 SYNCS.PHASECHK.TRANS64 P0, [R0+URZ+0x50], R4 ;  /* 0x00005004000085a7 */ /* 0x000ea400080010ff */
[----:B--2---:R-:W-:Y:S05]  /*7a00*/  @!P0 BRA `(.L_x_66) ;  /* 0xfffffffc00f08947 */ /* 0x004fea000383ffff */
[----:B------:R-:W-:Y:S05]  /*7a10*/  BRA `(.L_x_128) ;  /* 0xffffffbc002c7947 */ /* 0x000fea000383ffff */
.L_x_68:
[----:B------:R-:W-:-:S07]  /*7a20*/  MOV R0, UR19 ;  /* 0x0000001300007c02 */ /* 0x000fce0008000f00 */
.L_x_129:
[----:B-1----:R1:W2:Y:S02]  /*7a30*/  SYNCS.PHASECHK.TRANS64.TRYWAIT P0, [R0+URZ+0x90], R4 ;  /* 0x00009004000075a7 */ /* 0x0022a400080011ff */
[----:B--2---:R-:W-:Y:S05]  /*7a40*/  @!P0 NANOSLEEP.SYNCS 0x989680 ;  /* 0x009896800000895d */ /* 0x004fea0003900000 */
[----:B------:R-:W2:Y:S02]  /*7a50*/  @!P0 SYNCS.PHASECHK.TRANS64 P0, [R0+URZ+0x90], R4 ;  /* 0x00009004000085a7 */ /* 0x000ea400080010ff */
[----:B--2---:R-:W-:Y:S05]  /*7a60*/  @!P0 BRA `(.L_x_129) ;  /* 0xfffffffc00f08947 */ /* 0x004fea000383ffff */
[----:B------:R-:W-:Y:S05]  /*7a70*/  BRA `(.L_x_130) ;  /* 0xffffffbc00747947 */ /* 0x000fea000383ffff */
.L_x_71:
[----:B------:R-:W-:Y:S07]  /*7a80*/  MOV R0, UR6 ;  /* 0x0000000600007c02 */ /* 0x000fee0008000f00 */
.L_x_131:
[----:B-1----:R1:W2:Y:S02]  /*7a90*/  SYNCS.PHASECHK.TRANS64.TRYWAIT P0, [R0+URZ], R4 ;  /* 0x00000004000075a7 */ /* 0x0022a400080011ff */
[----:B--2---:R-:W-:Y:S05]  /*7aa0*/  @!P0 NANOSLEEP.SYNCS 0x989680 ;  /* 0x009896800000895d */ /* 0x004fea0003900000 */
[----:B------:R-:W2:Y:S02]  /*7ab0*/  @!P0 SYNCS.PHASECHK.TRANS64 P0, [R0+URZ], R4 ;  /* 0x00000004000085a7 */ /* 0x000ea400080010ff */
[----:B--2---:R-:W-:Y:S05]  /*7ac0*/  @!P0 BRA `(.L_x_131) ;  /* 0xfffffffc00f08947 */ /* 0x004fea000383ffff */
[----:B------:R-:W-:Y:S05]  /*7ad0*/  BRA `(.L_x_70) ;  /* 0xffffffbc008c7947 */ /* 0x000fea000383ffff */
.L_x_75:
[----:B-1----:R-:W-:-:S07]  /*7ae0*/  MOV R0, UR4 ;  /* 0x0000000400007c02 */ /* 0x002fce0008000f00 */
.L_x_132:
[----:B-1----:R1:W2:Y:S02]  /*7af0*/  SYNCS.PHASECHK.TRANS64.TRYWAIT P0, [R0+URZ], R2 ;  /* 0x00000002000075a7 */ /* 0x0022a400080011ff */
[----:B--2---:R-:W-:Y:S05]  /*7b00*/  @!P0 NANOSLEEP.SYNCS 0x989680 ;  /* 0x009896800000895d */ /* 0x004fea0003900000 */
[----:B------:R-:W2:Y:S02]  /*7b10*/  @!P0 SYNCS.PHASECHK.TRANS64 P0, [R0+URZ], R2 ;  /* 0x00000002000085a7 */ /* 0x000ea400080010ff */
[----:B--2---:R-:W-:Y:S05]  /*7b20*/  @!P0 BRA `(.L_x_132) ;  /* 0xfffffffc00f08947 */ /* 0x004fea000383ffff */
[----:B------:R-:W-:Y:S05]  /*7b30*/  BRA `(.L_x_133) ;  /* 0xffffffc000447947 */ /* 0x000fea000383ffff */
.L_x_76:
[----:B------:R-:W-:-:S07]  /*7b40*/  MOV R0, UR5 ;  /* 0x0000000500007c02 */ /* 0x000fce0008000f00 */
.L_x_134:
[----:B-1----:R1:W2:Y:S02]  /*7b50*/  SYNCS.PHASECHK.TRANS64.TRYWAIT P0, [R0+URZ], R3 ;  /* 0x00000003000075a7 */ /* 0x0022a400080011ff */
[----:B--2---:R-:W-:Y:S05]  /*7b60*/  @!P0 NANOSLEEP.SYNCS 0x989680 ;  /* 0x009896800000895d */ /* 0x004fea0003900000 */
[----:B------:R-:W2:Y:S02]  /*7b70*/  @!P0 SYNCS.PHASECHK.TRANS64 P0, [R0+URZ], R3 ;  /* 0x00000003000085a7 */ /* 0x000ea400080010ff */
[----:B--2---:R-:W-:Y:S05]  /*7b80*/  @!P0 BRA `(.L_x_134) ;  /* 0xfffffffc00f08947 */ /* 0x004fea000383ffff */
[----:B------:R-:W-:Y:S05]  /*7b90*/  BRA `(.L_x_135) ;  /* 0xffffffc000507947 */ /* 0x000fea000383ffff */
.L_x_77:
[----:B------:R-:W-:-:S07]  /*7ba0*/  MOV R0, UR5 ;  /* 0x0000000500007c02 */ /* 0x000fce0008000f00 */
.L_x_136:
[----:B-1----:R1:W2:Y:S02]  /*7bb0*/  SYNCS.PHASECHK.TRANS64.TRYWAIT P0, [R0+URZ], R3 ;  /* 0x00000003000075a7 */ /* 0x0022a400080011ff */
[----:B--2---:R-:W-:Y:S05]  /*7bc0*/  @!P0 NANOSLEEP.SYNCS 0x989680 ;  /* 0x009896800000895d */ /* 0x004fea0003900000 */
[----:B------:R-:W2:Y:S02]  /*7bd0*/  @!P0 SYNCS.PHASECHK.TRANS64 P0, [R0+URZ], R3 ;  /* 0x00000003000085a7 */ /* 0x000ea400080010ff */
[----:B--2---:R-:W-:Y:S05]  /*7be0*/  @!P0 BRA `(.L_x_136) ;  /* 0xfffffffc00f08947 */ /* 0x004fea000383ffff */
[----:B------:R-:W-:Y:S05]  /*7bf0*/  BRA `(.L_x_137) ;  /* 0xffffffc0005c7947 */ /* 0x000fea000383ffff */
.L_x_80:
[----:B------:R-:W-:-:S07]  /*7c00*/  MOV R0, UR13 ;  /* 0x0000000d00007c02 */ /* 0x000fce0008000f00 */
.L_x_138:
[----:B-1----:R1:W2:Y:S02]  /*7c10*/  SYNCS.PHASECHK.TRANS64.TRYWAIT P1, [R0+URZ+0xd0], R2 ;  /* 0x0000d002000075a7 */ /* 0x0022a400080211ff */
[----:B--2---:R-:W-:Y:S05]  /*7c20*/  @!P1 NANOSLEEP.SYNCS 0x989680 ;  /* 0x009896800000995d */ /* 0x004fea0003900000 */
[----:B------:R-:W2:Y:S02]  /*7c30*/  @!P1 SYNCS.PHASECHK.TRANS64 P1, [R0+URZ+0xd0], R2 ;  /* 0x0000d002000095a7 */ /* 0x000ea400080210ff */
[----:B--2---:R-:W-:Y:S05]  /*7c40*/  @!P1 BRA `(.L_x_138) ;  /* 0xfffffffc00f09947 */ /* 0x004fea000383ffff */
[----:B------:R-:W-:Y:S05]  /*7c50*/  BRA `(.L_x_139) ;  /* 0xffffffc000a87947 */ /* 0x000fea000383ffff */
.L_x_85:
[----:B--2---:R2:W3:Y:S02]  /*7c60*/  SYNCS.PHASECHK.TRANS64.TRYWAIT P0, [R7+URZ+0x50], R0 ;  /* 0x00005000070075a7 */ /* 0x0044e400080011ff */
[----:B---3--:R-:W-:Y:S05]  /*7c70*/  @!P0 NANOSLEEP.SYNCS 0x989680 ;  /* 0x009896800000895d */ /* 0x008fea0003900000 */
[----:B------:R-:W3:Y:S02]  /*7c80*/  @!P0 SYNCS.PHASECHK.TRANS64 P0, [R7+URZ+0x50], R0 ;  /* 0x00005000070085a7 */ /* 0x000ee400080010ff */
[----:B---3--:R-:W-:Y:S05]  /*7c90*/  @!P0 BRA `(.L_x_85) ;  /* 0xfffffffc00f08947 */ /* 0x008fea000383ffff */
[----:B------:R-:W-:Y:S05]  /*7ca0*/  BRA `(.L_x_140) ;  /* 0xffffffc400c47947 */ /* 0x000fea000383ffff */
.L_x_88:
[----:B-1----:R-:W-:Y:S07]  /*7cb0*/  MOV R0, UR17 ;  /* 0x0000001100007c02 */ /* 0x002fee0008000f00 */
.L_x_141:
[----:B-1----:R1:W2:Y:S02]  /*7cc0*/  SYNCS.PHASECHK.TRANS64.TRYWAIT P2, [R0+URZ+0x48], R7 ;  /* 0x00004807000075a7 */ /* 0x0022a400080411ff */
[----:B--2---:R-:W-:Y:S05]  /*7cd0*/  @!P2 NANOSLEEP.SYNCS 0x989680 ;  /* 0x009896800000a95d */ /* 0x004fea0003900000 */
[----:B------:R-:W2:Y:S02]  /*7ce0*/  @!P2 SYNCS.PHASECHK.TRANS64 P2, [R0+URZ+0x48], R7 ;  /* 0x000048070000a5a7 */ /* 0x000ea400080410ff */
[----:B--2---:R-:W-:Y:S05]  /*7cf0*/  @!P2 BRA `(.L_x_141) ;  /* 0xfffffffc00f0a947 */ /* 0x004fea000383ffff */
[----:B------:R-:W-:Y:S05]  /*7d00*/  BRA `(.L_x_87) ;  /* 0xffffffcc00247947 */ /* 0x000fea000383ffff */
.L_x_91:
[----:B-1----:R-:W-:Y:S07]  /*7d10*/  MOV R0, UR17 ;  /* 0x0000001100007c02 */ /* 0x002fee0008000f00 */
.L_x_142:
[----:B-1----:R1:W2:Y:S02]  /*7d20*/  SYNCS.PHASECHK.TRANS64.TRYWAIT P0, [R0+URZ+0x38], R6 ;  /* 0x00003806000075a7 */ /* 0x0022a400080011ff */
[----:B--2---:R-:W-:Y:S05]  /*7d30*/  @!P0 NANOSLEEP.SYNCS 0x989680 ;  /* 0x009896800000895d */ /* 0x004fea0003900000 */
[----:B------:R-:W2:Y:S02]  /*7d40*/  @!P0 SYNCS.PHASECHK.TRANS64 P0, [R0+URZ+0x38], R6 ;  /* 0x00003806000085a7 */ /* 0x000ea400080010ff */
[----:B--2---:R-:W-:Y:S05]  /*7d50*/  @!P0 BRA `(.L_x_142) ;  /* 0xfffffffc00f08947 */ /* 0x004fea000383ffff */
[----:B------:R-:W-:Y:S05]  /*7d60*/  BRA `(.L_x_143) ;  /* 0xffffffcc00747947 */ /* 0x000fea000383ffff */
.L_x_94:
[----:B--2---:R2:W4:Y:S02]  /*7d70*/  SYNCS.PHASECHK.TRANS64.TRYWAIT P0, [R3+URZ+0x50], R0 ;  /* 0x00005000030075a7 */ /* 0x00452400080011ff */
[----:B----4-:R-:W-:Y:S05]  /*7d80*/  @!P0 NANOSLEEP.SYNCS 0x989680 ;  /* 0x009896800000895d */ /* 0x010fea0003900000 */
[----:B------:R-:W4:Y:S02]  /*7d90*/  @!P0 SYNCS.PHASECHK.TRANS64 P0, [R3+URZ+0x50], R0 ;  /* 0x00005000030085a7 */ /* 0x000f2400080010ff */
[----:B----4-:R-:W-:Y:S05]  /*7da0*/  @!P0 BRA `(.L_x_94) ;  /* 0xfffffffc00f08947 */ /* 0x010fea000383ffff */
[----:B------:R-:W-:Y:S05]  /*7db0*/  BRA `(.L_x_144) ;  /* 0xffffffd000c07947 */ /* 0x000fea000383ffff */
.L_x_105:
[----:B-1----:R-:W-:Y:S04]  /*7dc0*/  MOV R0, UR44 ;  /* 0x0000002c00007c02 */ /* 0x002fe80008000f00 */
[----:B------:R1:W2:Y:S03]  /*7dd0*/  SYNCS.PHASECHK.TRANS64.TRYWAIT P1, [R0+URZ+0x30], R3 ;  /* 0x00003003000075a7 */ /* 0x0002a600080211ff */
[----:B--2---:R-:W-:Y:S05]  /*7de0*/  @!P1 NANOSLEEP.SYNCS 0x989680 ;  /* 0x009896800000995d */ /* 0x004fea0003900000 */
[----:B------:R-:W2:Y:S02]  /*7df0*/  @!P1 SYNCS.PHASECHK.TRANS64 P1, [R0+URZ+0x30], R3 ;  /* 0x00003003000095a7 */ /* 0x000ea400080210ff */
[----:B--2---:R-:W-:Y:S05]  /*7e00*/  @!P1 BRA `(.L_x_105) ;  /* 0xfffffffc00ec9947 */ /* 0x004fea000383ffff */
[----:B------:R-:W-:Y:S05]  /*7e10*/  BRA `(.L_x_104) ;  /* 0xffffffe000187947 */ /* 0x000fea000383ffff */
.L_x_107:
[----:B------:R1:W1:Y:S02]  /*7e20*/  SYNCS.PHASECHK.TRANS64.TRYWAIT P1, [R149+URZ+0x70], R4 ;  /* 0x00007004950075a7 */ /* 0x00026400080211ff */
[----:B-1----:R-:W-:Y:S05]  /*7e30*/  @!P1 NANOSLEEP.SYNCS 0x989680 ;  /* 0x009896800000995d */ /* 0x002fea0003900000 */
[----:B------:R-:W1:Y:S02]  /*7e40*/  @!P1 SYNCS.PHASECHK.TRANS64 P1, [R149+URZ+0x70], R4 ;  /* 0x00007004950095a7 */ /* 0x000e6400080210ff */
[----:B-1----:R-:W-:Y:S05]  /*7e50*/  @!P1 BRA `(.L_x_107) ;  /* 0xfffffffc00f09947 */ /* 0x002fea000383ffff */
[----:B------:R-:W-:Y:S05]  /*7e60*/  BRA `(.L_x_106) ;  /* 0xffffffe0005c7947 */ /* 0x000fea000383ffff */
        .weak           $__internal_0_$__cuda_sm10x_tcgen05_guardrail_trap_col_being_dealloced_not_returned_by_alloc
        .type           $__internal_0_$__cuda_sm10x_tcgen05_guardrail_trap_col_being_dealloced_not_returned_by_alloc,@function
        .size           $__internal_0_$__cuda_sm10x_tcgen05_guardrail_trap_col_being_dealloced_not_returned_by_alloc,($__internal_1_$__cuda_sm10x_tcgen05_guardrail_trap_phase_invalid_during_alloc - $__internal_0_$__cuda_sm10x_tcgen05_guardrail_trap_col_being_dealloced_not_returned_by_alloc)
$__internal_0_$__cuda_sm10x_tcgen05_guardrail_trap_col_being_dealloced_not_returned_by_alloc:
[----:B------:R-:W-:Y:S05]  /*7e70*/  BPT.TRAP 0x1 ;  /* 0x000000040000795c */ /* 0x000fea0000300000 */
[----:B------:R-:W-:-:S04]  /*7e80*/  HFMA2 R3, -RZ, RZ, 0, 0 ;  /* 0x00000000ff037431 */ /* 0x000fc800000001ff */
[----:B------:R-:W-:Y:S05]  /*7e90*/  RET.REL.NODEC R2 `(_ZN7cutlass13device_kernelINS_4gemm6kernel13GemmUniversalIN4cute5tupleIJiiiiEEENS1_10collective13CollectiveMmaINS1_35MainloopSm100TmaUmmaWarpSpecializedILi3ELi2ELi4ENS5_IJNS4_1CILi2EEESB_NSA_ILi1EEEEEEEENS5_IJNSA_ILi256EEENSA_ILi64EEENSA_ILi32EEEEEEaNS5_IJlSC_lEEEaSJ_NS4_8TiledMMAINS4_8MMA_AtomIJNS4_21SM100_MMA_S8_2x1SM_SSIaaiLi256ELi64ELNS4_4UMMA5MajorE0ELSO_0ELNSN_8SaturateE0EEEEEENS4_6LayoutINS5_IJSC_SC_SC_EEENS5_IJNSA_ILi0EEESU_SU_EEEEENS5_IJNS4_10UnderscoreESX_SX_EEEEENS4_28SM100_TMA_2SM_LOAD_MULTICASTENS4_14ComposedLayoutINS4_7SwizzleILi1ELi4ELi3EEENS4_18smem_ptr_flag_bitsILi8EEENSS_INS5_IJNSA_ILi8EEESH_EEENS5_IJSH_SC_EEEEEEEvNS4_8identityENS4_18SM100_TMA_2SM_LOADES1A_vS1B_EENS_8epilogue10collective18CollectiveEpilogueINS1E_23Sm100TmaWarpSpecializedILi1ELi1ELi64ELb0ELb0EEEJNS5_IJNSA_ILi128EEESG_SH_EEENS5_IJNSS_IS1J_SC_EENSS_ISG_SC_EEEEEaSJ_aSJ_NS1E_6fusion15FusionCallbacksIS1I_NS1O_17LinearCombinationIaiaiLNS_15FloatRoundStyleE2EEES1K_S1N_JEEENS4_5SM1004TMEM4LOAD26SM100_TMEM_LOAD_32dp32b64xENS4_13SM90_TMA_LOADENS11_INS12_ILi2ELi4ELi3EEES15_NSS_INS5_IJS16_SG_EEENS5_IJSG_SC_EEEEEEENS4_39AutoVectorizingCopyWithAssumedAlignmentILi128EEENS4_14SM90_TMA_STOREES23_S25_S25_EEEvvEEEEvNT_6ParamsE) ;  /* 0xffffff8002587950 */ /* 0x000fea0003c3ffff */
        .weak           $__internal_1_$__cuda_sm10x_tcgen05_guardrail_trap_phase_invalid_during_alloc
        .type           $__internal_1_$__cuda_sm10x_tcgen05_guardrail_trap_phase_invalid_during_alloc,@function
        .size           $__internal_1_$__cuda_sm10x_tcgen05_guardrail_trap_phase_invalid_during_alloc,($__internal_2_$__cuda_sm10x_tcgen05_guardrail_trap_unallocated_columns_being_dealloced - $__internal_1_$__cuda_sm10x_tcgen05_guardrail_trap_phase_invalid_during_alloc)
$__internal_1_$__cuda_sm10x_tcgen05_guardrail_trap_phase_invalid_during_alloc:
[----:B------:R-:W-:Y:S05]  /*7ea0*/  BPT.TRAP 0x1 ;  /* 0x000000040000795c */ /* 0x000fea0000300000 */
[----:B------:R-:W-:-:S04]  /*7eb0*/  MOV R5, 0x0 ;  /* 0x0000000000057802 */ /* 0x000fc80000000f00 */
[----:B------:R-:W-:Y:S05]  /*7ec0*/  RET.REL.NODEC R4 `(_ZN7cutlass13device_kernelINS_4gemm6kernel13GemmUniversalIN4cute5tupleIJiiiiEEENS1_10collective13CollectiveMmaINS1_35MainloopSm100TmaUmmaWarpSpecializedILi3ELi2ELi4ENS5_IJNS4_1CILi2EEESB_NSA_ILi1EEEEEEEENS5_IJNSA_ILi256EEENSA_ILi64EEENSA_ILi32EEEEEEaNS5_IJlSC_lEEEaSJ_NS4_8TiledMMAINS4_8MMA_AtomIJNS4_21SM100_MMA_S8_2x1SM_SSIaaiLi256ELi64ELNS4_4UMMA5MajorE0ELSO_0ELNSN_8SaturateE0EEEEEENS4_6LayoutINS5_IJSC_SC_SC_EEENS5_IJNSA_ILi0EEESU_SU_EEEEENS5_IJNS4_10UnderscoreESX_SX_EEEEENS4_28SM100_TMA_2SM_LOAD_MULTICASTENS4_14ComposedLayoutINS4_7SwizzleILi1ELi4ELi3EEENS4_18smem_ptr_flag_bitsILi8EEENSS_INS5_IJNSA_ILi8EEESH_EEENS5_IJSH_SC_EEEEEEEvNS4_8identityENS4_18SM100_TMA_2SM_LOADES1A_vS1B_EENS_8epilogue10collective18CollectiveEpilogueINS1E_23Sm100TmaWarpSpecializedILi1ELi1ELi64ELb0ELb0EEEJNS5_IJNSA_ILi128EEESG_SH_EEENS5_IJNSS_IS1J_SC_EENSS_ISG_SC_EEEEEaSJ_aSJ_NS1E_6fusion15FusionCallbacksIS1I_NS1O_17LinearCombinationIaiaiLNS_15FloatRoundStyleE2EEES1K_S1N_JEEENS4_5SM1004TMEM4LOAD26SM100_TMEM_LOAD_32dp32b64xENS4_13SM90_TMA_LOADENS11_INS12_ILi2ELi4ELi3EEES15_NSS_INS5_IJS16_SG_EEENS5_IJSG_SC_EEEEEEENS4_39AutoVectorizingCopyWithAssumedAlignmentILi128EEENS4_14SM90_TMA_STOREES23_S25_S25_EEEvvEEEEvNT_6ParamsE) ;  /* 0xffffff80044c7950 */ /* 0x000fea0003c3ffff */
        .weak           $__internal_2_$__cuda_sm10x_tcgen05_guardrail_trap_unallocated_columns_being_dealloced
        .type           $__internal_2_$__cuda_sm10x_tcgen05_guardrail_trap_unallocated_columns_being_dealloced,@function
        .size           $__internal_2_$__cuda_sm10x_tcgen05_guardrail_trap_unallocated_columns_being_dealloced,(.L_x_146 - $__internal_2_$__cuda_sm10x_tcgen05_guardrail_trap_unallocated_columns_being_dealloced)
$__internal_2_$__cuda_sm10x_tcgen05_guardrail_trap_unallocated_columns_being_dealloced:
[----:B------:R-:W-:Y:S05]  /*7ed0*/  BPT.TRAP 0x1 ;  /* 0x000000040000795c */ /* 0x000fea0000300000 */
[----:B------:R-:W-:-:S04]  /*7ee0*/  HFMA2 R3, -RZ, RZ, 0, 0 ;  /* 0x00000000ff037431 */ /* 0x000fc800000001ff */
[----:B------:R-:W-:Y:S05]  /*7ef0*/  RET.REL.NODEC R2 `(_ZN7cutlass13device_kernelINS_4gemm6kernel13GemmUniversalIN4cute5tupleIJiiiiEEENS1_10collective13CollectiveMmaINS1_35MainloopSm100TmaUmmaWarpSpecializedILi3ELi2ELi4ENS5_IJNS4_1CILi2EEESB_NSA_ILi1EEEEEEEENS5_IJNSA_ILi256EEENSA_ILi64EEENSA_ILi32EEEEEEaNS5_IJlSC_lEEEaSJ_NS4_8TiledMMAINS4_8MMA_AtomIJNS4_21SM100_MMA_S8_2x1SM_SSIaaiLi256ELi64ELNS4_4UMMA5MajorE0ELSO_0ELNSN_8SaturateE0EEEEEENS4_6LayoutINS5_IJSC_SC_SC_EEENS5_IJNSA_ILi0EEESU_SU_EEEEENS5_IJNS4_10UnderscoreESX_SX_EEEEENS4_28SM100_TMA_2SM_LOAD_MULTICASTENS4_14ComposedLayoutINS4_7SwizzleILi1ELi4ELi3EEENS4_18smem_ptr_flag_bitsILi8EEENSS_INS5_IJNSA_ILi8EEESH_EEENS5_IJSH_SC_EEEEEEEvNS4_8identityENS4_18SM100_TMA_2SM_LOADES1A_vS1B_EENS_8epilogue10collective18CollectiveEpilogueINS1E_23Sm100TmaWarpSpecializedILi1ELi1ELi64ELb0ELb0EEEJNS5_IJNSA_ILi128EEESG_SH_EEENS5_IJNSS_IS1J_SC_EENSS_ISG_SC_EEEEEaSJ_aSJ_NS1E_6fusion15FusionCallbacksIS1I_NS1O_17LinearCombinationIaiaiLNS_15FloatRoundStyleE2EEES1K_S1N_JEEENS4_5SM1004TMEM4LOAD26SM100_TMEM_LOAD_32dp32b64xENS4_13SM90_TMA_LOADENS11_INS12_ILi2ELi4ELi3EEES15_NSS_INS5_IJS16_SG_EEENS5_IJSG_SC_EEEEEEENS4_39AutoVectorizingCopyWithAssumedAlignmentILi128EEENS4_14SM90_TMA_STOREES23_S25_S25_EEEvvEEEEvNT_6ParamsE) ;  /* 0xffffff8002407950 */ /* 0x000fea0003c3ffff */
.L_x_145:
[----:B------:R-:W-:-:S00]  /*7f00*/  BRA `(.L_x_145) ;  /* 0xfffffffc00fc7947 */ /* 0x000fc0000383ffff */
[----:B------:R-:W-:-:S00]  /*7f10*/  NOP ;  /* 0x0000000000007918 */ /* 0x000fc00000000000 */
        /* <DEDUP_REMOVED lines=14> */
.L_x_146:


//--------------------- .nv.global.init           --------------------------
	.section	.nv.global.init,"aw",@progbits
.nv.global.init:
	.type		$str$27,@object
	.size		$str$27,($str$28 - $str$27)
$str$27:
        /*0000*/ 	.byte	0x28, 0x61, 0x64, 0x64, 0x72, 0x65, 0x73, 0x73, 0x20, 0x26, 0x20, 0x6d, 0x61, 0x73, 0x6b, 0x29
        /*0010*/ 	.byte	0x20, 0x3d, 0x3d, 0x20, 0x30, 0x00
	.type		$str$28,@object
	.size		$str$28,($str$26 - $str$28)
$str$28:
        /*0016*/ 	.byte	0x2f, 0x74, 0x6d, 0x70, 0x2f, 0x63, 0x75, 0x74, 0x6c, 0x61, 0x73, 0x73, 0x5f, 0x73, 0x77, 0x65
        /*0026*/ 	.byte	0x65, 0x70, 0x5f, 0x73, 0x72, 0x63, 0x2f, 0x69, 0x6e, 0x63, 0x6c, 0x75, 0x64, 0x65, 0x2f, 0x63
        /*0036*/ 	.byte	0x75, 0x74, 0x65, 0x2f, 0x70, 0x6f, 0x69, 0x6e, 0x74, 0x65, 0x72, 0x5f, 0x66, 0x6c, 0x61, 0x67
        /*0046*/ 	.byte	0x67, 0x65, 0x64, 0x2e, 0x68, 0x70, 0x70, 0x00
	.type		$str$26,@object
	.size		$str$26,($str$25 - $str$26)
$str$26:
        /*004e*/ 	.byte	0x2f, 0x74, 0x6d, 0x70, 0x2f, 0x63, 0x75, 0x74, 0x6c, 0x61, 0x73, 0x73, 0x5f, 0x73, 0x77, 0x65
        /*005e*/ 	.byte	0x65, 0x70, 0x5f, 0x73, 0x72, 0x63, 0x2f, 0x69, 0x6e, 0x63, 0x6c, 0x75, 0x64, 0x65, 0x2f, 0x63
        /*006e*/ 	.byte	0x75, 0x74, 0x65, 0x2f, 0x61, 0x74, 0x6f, 0x6d, 0x2f, 0x63, 0x6f, 0x70, 0x79, 0x5f, 0x74, 0x72
        /*007e*/ 	.byte	0x61, 0x69, 0x74, 0x73, 0x5f, 0x73, 0x6d, 0x31, 0x30, 0x30, 0x2e, 0x68, 0x70, 0x70, 0x00
	.type		$str$25,@object
	.size		$str$25,(__unnamed_1 - $str$25)
$str$25:
        /*008d*/ 	.byte	0x28, 0x28, 0x75, 0x69, 0x6e, 0x74, 0x33, 0x32, 0x5f, 0x74, 0x28, 0x74, 0x68, 0x72, 0x65, 0x61
        /*009d*/ 	.byte	0x64, 0x49, 0x64, 0x78, 0x2e, 0x78, 0x29, 0x20, 0x2f, 0x20, 0x33, 0x32, 0x29, 0x20, 0x25, 0x20
        /*00ad*/ 	.byte	0x34, 0x29, 0x20, 0x3d, 0x3d, 0x20, 0x28, 0x28, 0x28, 0x74, 0x6d, 0x65, 0x6d, 0x5f, 0x61, 0x64
        /*00bd*/ 	.byte	0x64, 0x72, 0x20, 0x3e, 0x3e, 0x20, 0x31, 0x36, 0x29, 0x20, 0x2f, 0x20, 0x33, 0x32, 0x29, 0x20
        /*00cd*/ 	.byte	0x25, 0x20, 0x34, 0x29, 0x00
	.type		__unnamed_1,@object
	.size		__unnamed_1,(__unnamed_2 - __unnamed_1)
__unnamed_1:
        /*00d2*/ 	.byte	0x61, 0x75, 0x74, 0x6f, 0x20, 0x63, 0x75, 0x74, 0x65, 0x3a, 0x3a, 0x61, 0x73, 0x5f, 0x70, 0x6f
        /* <DEDUP_REMOVED lines=24> */
        /*0262*/ 	.byte	0x5d, 0x00
	.type		__unnamed_2,@object
	.size		__unnamed_2,(.L_2 - __unnamed_2)
__unnamed_2:
        /* <DEDUP_REMOVED lines=42> */
        /*0504*/ 	.byte	0x43, 0x3c, 0x30, 0x3e, 0x3e, 0x3e, 0x3e, 0x5d, 0x00
.L_2:


//--------------------- .nv.shared._ZN7cutlass13device_kernelINS_4gemm6kernel13GemmUniversalIN4cute5tupleIJiiiiEEENS1_10collective13CollectiveMmaINS1_35MainloopSm100TmaUmmaWarpSpecializedILi3ELi2ELi4ENS5_IJNS4_1CILi2EEESB_NSA_ILi1EEEEEEEENS5_IJNSA_ILi256EEENSA_ILi64EEENSA_ILi32EEEEEEaNS5_IJlSC_lEEEaSJ_NS4_8TiledMMAINS4_8MMA_AtomIJNS4_21SM100_MMA_S8_2x1SM_SSIaaiLi256ELi64ELNS4_4UMMA5MajorE0ELSO_0ELNSN_8SaturateE0EEEEEENS4_6LayoutINS5_IJSC_SC_SC_EEENS5_IJNSA_ILi0EEESU_SU_EEEEENS5_IJNS4_10UnderscoreESX_SX_EEEEENS4_28SM100_TMA_2SM_LOAD_MULTICASTENS4_14ComposedLayoutINS4_7SwizzleILi1ELi4ELi3EEENS4_18smem_ptr_flag_bitsILi8EEENSS_INS5_IJNSA_ILi8EEESH_EEENS5_IJSH_SC_EEEEEEEvNS4_8identityENS4_18SM100_TMA_2SM_LOADES1A_vS1B_EENS_8epilogue10collective18CollectiveEpilogueINS1E_23Sm100TmaWarpSpecializedILi1ELi1ELi64ELb0ELb0EEEJNS5_IJNSA_ILi128EEESG_SH_EEENS5_IJNSS_IS1J_SC_EENSS_ISG_SC_EEEEEaSJ_aSJ_NS1E_6fusion15FusionCallbacksIS1I_NS1O_17LinearCombinationIaiaiLNS_15FloatRoundStyleE2EEES1K_S1N_JEEENS4_5SM1004TMEM4LOAD26SM100_TMEM_LOAD_32dp32b64xENS4_13SM90_TMA_LOADENS11_INS12_ILi2ELi4ELi3EEES15_NSS_INS5_IJS16_SG_EEENS5_IJSG_SC_EEEEEEENS4_39AutoVectorizingCopyWithAssumedAlignmentILi128EEENS4_14SM90_TMA_STOREES23_S25_S25_EEEvvEEEEvNT_6ParamsE --------------------------
	.section	.nv.shared._ZN7cutlass13device_kernelINS_4gemm6kernel13GemmUniversalIN4cute5tupleIJiiiiEEENS1_10collective13CollectiveMmaINS1_35MainloopSm100TmaUmmaWarpSpecializedILi3ELi2ELi4ENS5_IJNS4_1CILi2EEESB_NSA_ILi1EEEEEEEENS5_IJNSA_ILi256EEENSA_ILi64EEENSA_ILi32EEEEEEaNS5_IJlSC_lEEEaSJ_NS4_8TiledMMAINS4_8MMA_AtomIJNS4_21SM100_MMA_S8_2x1SM_SSIaaiLi256ELi64ELNS4_4UMMA5MajorE0ELSO_0ELNSN_8SaturateE0EEEEEENS4_6LayoutINS5_IJSC_SC_SC_EEENS5_IJNSA_ILi0EEESU_SU_EEEEENS5_IJNS4_10UnderscoreESX_SX_EEEEENS4_28SM100_TMA_2SM_LOAD_MULTICASTENS4_14ComposedLayoutINS4_7SwizzleILi1ELi4ELi3EEENS4_18smem_ptr_flag_bitsILi8EEENSS_INS5_IJNSA_ILi8EEESH_EEENS5_IJSH_SC_EEEEEEEvNS4_8identityENS4_18SM100_TMA_2SM_LOADES1A_vS1B_EENS_8epilogue10collective18CollectiveEpilogueINS1E_23Sm100TmaWarpSpecializedILi1ELi1ELi64ELb0ELb0EEEJNS5_IJNSA_ILi128EEESG_SH_EEENS5_IJNSS_IS1J_SC_EENSS_ISG_SC_EEEEEaSJ_aSJ_NS1E_6fusion15FusionCallbacksIS1I_NS1O_17LinearCombinationIaiaiLNS_15FloatRoundStyleE2EEES1K_S1N_JEEENS4_5SM1004TMEM4LOAD26SM100_TMEM_LOAD_32dp32b64xENS4_13SM90_TMA_LOADENS11_INS12_ILi2ELi4ELi3EEES15_NSS_INS5_IJS16_SG_EEENS5_IJSG_SC_EEEEEEENS4_39AutoVectorizingCopyWithAssumedAlignmentILi128EEENS4_14SM90_TMA_STOREES23_S25_S25_EEEvvEEEEvNT_6ParamsE,"aw",@nobits
	.sectionflags	@""
	.align	16
	.zero		1024


//--------------------- .nv.shared.reserved.0     --------------------------
	.section	.nv.shared.reserved.0,"aw",@nobits
	.weak		__nv_reservedSMEM_offset_0_alias
	.size		__nv_reservedSMEM_offset_0_alias, 0, 64
	.other		__nv_reservedSMEM_offset_0_alias,@"STO_CUDA_RESERVED_SHARED STV_DEFAULT"
__nv_reservedSMEM_offset_0_alias:
	.zero		0
.nv.shared.reserved.0:
	.zero		64
	.weak		__nv_reservedSMEM_tcgen05_partition
	.type		__nv_reservedSMEM_tcgen05_partition,@object
	.size		__nv_reservedSMEM_tcgen05_partition,(.L_0 - __nv_reservedSMEM_tcgen05_partition)
__nv_reservedSMEM_tcgen05_partition:
	.zero		32
.L_0:


//--------------------- .nv.global                --------------------------
	.section	.nv.global,"aw",@nobits
.nv.global:
	.type		_ZN39_INTERNAL_f85e041d_4_k_cu_b5b5c764_93654cute1_E,@object
	.size		_ZN39_INTERNAL_f85e041d_4_k_cu_b5b5c764_93654cute1_E,(_ZN39_INTERNAL_f85e041d_4_k_cu_b5b5c764_93654cuda3std3__45__cpo6cbeginE - _ZN39_INTERNAL_f85e041d_4_k_cu_b5b5c764_93654cute1_E)
_ZN39_INTERNAL_f85e041d_4_k_cu_b5b5c764_93654cute1_E:
	.zero		1
	.type		_ZN39_INTERNAL_f85e041d_4_k_cu_b5b5c764_93654cuda3std3__45__cpo6cbeginE,@object
	.size		_ZN39_INTERNAL_f85e041d_4_k_cu_b5b5c764_93654cuda3std3__45__cpo6cbeginE,(_ZN39_INTERNAL_f85e041d_4_k_cu_b5b5c764_93654cuda3std3__48in_placeE - _ZN39_INTERNAL_f85e041d_4_k_cu_b5b5c764_93654cuda3std3__45__cpo6cbeginE)
_ZN39_INTERNAL_f85e041d_4_k_cu_b5b5c764_93654cuda3std3__45__cpo6cbeginE:
	.zero		1
	.type		_ZN39_INTERNAL_f85e041d_4_k_cu_b5b5c764_93654cuda3std3__48in_placeE,@object
	.size		_ZN39_INTERNAL_f85e041d_4_k_cu_b5b5c764_93654cuda3std3__48in_placeE,(_ZN39_INTERNAL_f85e041d_4_k_cu_b5b5c764_93654cuda3std6ranges3__45__cpo9iter_moveE - _ZN39_INTERNAL_f85e041d_4_k_cu_b5b5c764_93654cuda3std3__48in_placeE)
_ZN39_INTERNAL_f85e041d_4_k_cu_b5b5c764_93654cuda3std3__48in_placeE:
	.zero		1
	.type		_ZN39_INTERNAL_f85e041d_4_k_cu_b5b5c764_93654cuda3std6ranges3__45__cpo9iter_moveE,@object
	.size		_ZN39_INTERNAL_f85e041d_4_k_cu_b5b5c764_93654cuda3std6ranges3__45__cpo9iter_moveE,(_ZN39_INTERNAL_f85e041d_4_k_cu_b5b5c764_93654cuda3std3__45__cpo5beginE - _ZN39_INTERNAL_f85e041d_4_k_cu_b5b5c764_93654cuda3std6ranges3__45__cpo9iter_moveE)
_ZN39_INTERNAL_f85e041d_4_k_cu_b5b5c764_93654cuda3std6ranges3__45__cpo9iter_moveE:
	.zero		1
	.type		_ZN39_INTERNAL_f85e041d_4_k_cu_b5b5c764_93654cuda3std3__45__cpo5beginE,@object
	.size		_ZN39_INTERNAL_f85e041d_4_k_cu_b5b5c764_93654cuda3std3__45__cpo5beginE,(_ZN39_INTERNAL_f85e041d_4_k_cu_b5b5c764_93654cuda3std3__441_GLOBAL__N__f85e041d_4_k_cu_b5b5c764_93656ignoreE - _ZN39_INTERNAL_f85e041d_4_k_cu_b5b5c764_93654cuda3std3__45__cpo5beginE)
_ZN39_INTERNAL_f85e041d_4_k_cu_b5b5c764_93654cuda3std3__45__cpo5beginE:
	.zero		1
	.type		_ZN39_INTERNAL_f85e041d_4_k_cu_b5b5c764_93654cuda3std3__441_GLOBAL__N__f85e041d_4_k_cu_b5b5c764_93656ignoreE,@object
	.size		_ZN39_INTERNAL_f85e041d_4_k_cu_b5b5c764_93654cuda3std3__441_GLOBAL__N__f85e041d_4_k_cu_b5b5c764_93656ignoreE,(_ZN39_INTERNAL_f85e041d_4_k_cu_b5b5c764_93654cute7productE - _ZN39_INTERNAL_f85e041d_4_k_cu_b5b5c764_93654cuda3std3__441_GLOBAL__N__f85e041d_4_k_cu_b5b5c764_93656ignoreE)
_ZN39_INTERNAL_f85e041d_4_k_cu_b5b5c764_93654cuda3std3__441_GLOBAL__N__f85e041d_4_k_cu_b5b5c764_93656ignoreE:
	.zero		1
	.type		_ZN39_INTERNAL_f85e041d_4_k_cu_b5b5c764_93654cute7productE,@object
	.size		_ZN39_INTERNAL_f85e041d_4_k_cu_b5b5c764_93654cute7productE,(_ZN39_INTERNAL_f85e041d_4_k_cu_b5b5c764_93654cuda3std3__45__cpo3endE - _ZN39_INTERNAL_f85e041d_4_k_cu_b5b5c764_93654cute7productE)
_ZN39_INTERNAL_f85e041d_4_k_cu_b5b5c764_93654cute7productE:
	.zero		1
	.type		_ZN39_INTERNAL_f85e041d_4_k_cu_b5b5c764_93654cuda3std3__45__cpo3endE,@object
	.size		_ZN39_INTERNAL_f85e041d_4_k_cu_b5b5c764_93654cuda3std3__45__cpo3endE,(_ZN39_INTERNAL_f85e041d_4_k_cu_b5b5c764_93654cuda3std3__419piecewise_constructE - _ZN39_INTERNAL_f85e041d_4_k_cu_b5b5c764_93654cuda3std3__45__cpo3endE)
_ZN39_INTERNAL_f85e041d_4_k_cu_b5b5c764_93654cuda3std3__45__cpo3endE:
	.zero		1
	.type		_ZN39_INTERNAL_f85e041d_4_k_cu_b5b5c764_93654cuda3std3__419piecewise_constructE,@object
	.size		_ZN39_INTERNAL_f85e041d_4_k_cu_b5b5c764_93654cuda3std3__419piecewise_constructE,(_ZN39_INTERNAL_f85e041d_4_k_cu_b5b5c764_93654cuda3std3__45__cpo4cendE - _ZN39_INTERNAL_f85e041d_4_k_cu_b5b5c764_93654cuda3std3__419piecewise_constructE)
_ZN39_INTERNAL_f85e041d_4_k_cu_b5b5c764_93654cuda3std3__419piecewise_constructE:
	.zero		1
	.type		_ZN39_INTERNAL_f85e041d_4_k_cu_b5b5c764_93654cuda3std3__45__cpo4cendE,@object
	.size		_ZN39_INTERNAL_f85e041d_4_k_cu_b5b5c764_93654cuda3std3__45__cpo4cendE,(_ZN39_INTERNAL_f85e041d_4_k_cu_b5b5c764_93654cuda3std6ranges3__45__cpo4swapE - _ZN39_INTERNAL_f85e041d_4_k_cu_b5b5c764_93654cuda3std3__45__cpo4cendE)
_ZN39_INTERNAL_f85e041d_4_k_cu_b5b5c764_93654cuda3std3__45__cpo4cendE:
	.zero		1
	.type		_ZN39_INTERNAL_f85e041d_4_k_cu_b5b5c764_93654cuda3std6ranges3__45__cpo4swapE,@object
	.size		_ZN39_INTERNAL_f85e041d_4_k_cu_b5b5c764_93654cuda3std6ranges3__45__cpo4swapE,(.L_10 - _ZN39_INTERNAL_f85e041d_4_k_cu_b5b5c764_93654cuda3std6ranges3__45__cpo4swapE)
_ZN39_INTERNAL_f85e041d_4_k_cu_b5b5c764_93654cuda3std6ranges3__45__cpo4swapE:
	.zero		1
.L_10:


//--------------------- .nv.constant0._ZN7cutlass13device_kernelINS_4gemm6kernel13GemmUniversalIN4cute5tupleIJiiiiEEENS1_10collective13CollectiveMmaINS1_35MainloopSm100TmaUmmaWarpSpecializedILi3ELi2ELi4ENS5_IJNS4_1CILi2EEESB_NSA_ILi1EEEEEEEENS5_IJNSA_ILi256EEENSA_ILi64EEENSA_ILi32EEEEEEaNS5_IJlSC_lEEEaSJ_NS4_8TiledMMAINS4_8MMA_AtomIJNS4_21SM100_MMA_S8_2x1SM_SSIaaiLi256ELi64ELNS4_4UMMA5MajorE0ELSO_0ELNSN_8SaturateE0EEEEEENS4_6LayoutINS5_IJSC_SC_SC_EEENS5_IJNSA_ILi0EEESU_SU_EEEEENS5_IJNS4_10UnderscoreESX_SX_EEEEENS4_28SM100_TMA_2SM_LOAD_MULTICASTENS4_14ComposedLayoutINS4_7SwizzleILi1ELi4ELi3EEENS4_18smem_ptr_flag_bitsILi8EEENSS_INS5_IJNSA_ILi8EEESH_EEENS5_IJSH_SC_EEEEEEEvNS4_8identityENS4_18SM100_TMA_2SM_LOADES1A_vS1B_EENS_8epilogue10collective18CollectiveEpilogueINS1E_23Sm100TmaWarpSpecializedILi1ELi1ELi64ELb0ELb0EEEJNS5_IJNSA_ILi128EEESG_SH_EEENS5_IJNSS_IS1J_SC_EENSS_ISG_SC_EEEEEaSJ_aSJ_NS1E_6fusion15FusionCallbacksIS1I_NS1O_17LinearCombinationIaiaiLNS_15FloatRoundStyleE2EEES1K_S1N_JEEENS4_5SM1004TMEM4LOAD26SM100_TMEM_LOAD_32dp32b64xENS4_13SM90_TMA_LOADENS11_INS12_ILi2ELi4ELi3EEES15_NSS_INS5_IJS16_SG_EEENS5_IJSG_SC_EEEEEEENS4_39AutoVectorizingCopyWithAssumedAlignmentILi128EEENS4_14SM90_TMA_STOREES23_S25_S25_EEEvvEEEEvNT_6ParamsE --------------------------
	.section	.nv.constant0._ZN7cutlass13device_kernelINS_4gemm6kernel13GemmUniversalIN4cute5tupleIJiiiiEEENS1_10collective13CollectiveMmaINS1_35MainloopSm100TmaUmmaWarpSpecializedILi3ELi2ELi4ENS5_IJNS4_1CILi2EEESB_NSA_ILi1EEEEEEEENS5_IJNSA_ILi256EEENSA_ILi64EEENSA_ILi32EEEEEEaNS5_IJlSC_lEEEaSJ_NS4_8TiledMMAINS4_8MMA_AtomIJNS4_21SM100_MMA_S8_2x1SM_SSIaaiLi256ELi64ELNS4_4UMMA5MajorE0ELSO_0ELNSN_8SaturateE0EEEEEENS4_6LayoutINS5_IJSC_SC_SC_EEENS5_IJNSA_ILi0EEESU_SU_EEEEENS5_IJNS4_10UnderscoreESX_SX_EEEEENS4_28SM100_TMA_2SM_LOAD_MULTICASTENS4_14ComposedLayoutINS4_7SwizzleILi1ELi4ELi3EEENS4_18smem_ptr_flag_bitsILi8EEENSS_INS5_IJNSA_ILi8EEESH_EEENS5_IJSH_SC_EEEEEEEvNS4_8identityENS4_18SM100_TMA_2SM_LOADES1A_vS1B_EENS_8epilogue10collective18CollectiveEpilogueINS1E_23Sm100TmaWarpSpecializedILi1ELi1ELi64ELb0ELb0EEEJNS5_IJNSA_ILi128EEESG_SH_EEENS5_IJNSS_IS1J_SC_EENSS_ISG_SC_EEEEEaSJ_aSJ_NS1E_6fusion15FusionCallbacksIS1I_NS1O_17LinearCombinationIaiaiLNS_15FloatRoundStyleE2EEES1K_S1N_JEEENS4_5SM1004TMEM4LOAD26SM100_TMEM_LOAD_32dp32b64xENS4_13SM90_TMA_LOADENS11_INS12_ILi2ELi4ELi3EEES15_NSS_INS5_IJS16_SG_EEENS5_IJSG_SC_EEEEEEENS4_39AutoVectorizingCopyWithAssumedAlignmentILi128EEENS4_14SM90_TMA_STOREES23_S25_S25_EEEvvEEEEvNT_6ParamsE,"a",@progbits
	.sectionflags	@""
	.align	4
.nv.constant0._ZN7cutlass13device_kernelINS_4gemm6kernel13GemmUniversalIN4cute5tupleIJiiiiEEENS1_10collective13CollectiveMmaINS1_35MainloopSm100TmaUmmaWarpSpecializedILi3ELi2ELi4ENS5_IJNS4_1CILi2EEESB_NSA_ILi1EEEEEEEENS5_IJNSA_ILi256EEENSA_ILi64EEENSA_ILi32EEEEEEaNS5_IJlSC_lEEEaSJ_NS4_8TiledMMAINS4_8MMA_AtomIJNS4_21SM100_MMA_S8_2x1SM_SSIaaiLi256ELi64ELNS4_4UMMA5MajorE0ELSO_0ELNSN_8SaturateE0EEEEEENS4_6LayoutINS5_IJSC_SC_SC_EEENS5_IJNSA_ILi0EEESU_SU_EEEEENS5_IJNS4_10UnderscoreESX_SX_EEEEENS4_28SM100_TMA_2SM_LOAD_MULTICASTENS4_14ComposedLayoutINS4_7SwizzleILi1ELi4ELi3EEENS4_18smem_ptr_flag_bitsILi8EEENSS_INS5_IJNSA_ILi8EEESH_EEENS5_IJSH_SC_EEEEEEEvNS4_8identityENS4_18SM100_TMA_2SM_LOADES1A_vS1B_EENS_8epilogue10collective18CollectiveEpilogueINS1E_23Sm100TmaWarpSpecializedILi1ELi1ELi64ELb0ELb0EEEJNS5_IJNSA_ILi128EEESG_SH_EEENS5_IJNSS_IS1J_SC_EENSS_ISG_SC_EEEEEaSJ_aSJ_NS1E_6fusion15FusionCallbacksIS1I_NS1O_17LinearCombinationIaiaiLNS_15FloatRoundStyleE2EEES1K_S1N_JEEENS4_5SM1004TMEM4LOAD26SM100_TMEM_LOAD_32dp32b64xENS4_13SM90_TMA_LOADENS11_INS12_ILi2ELi4ELi3EEES15_NSS_INS5_IJS16_SG_EEENS5_IJSG_SC_EEEEEEENS4_39AutoVectorizingCopyWithAssumedAlignmentILi128EEENS4_14SM90_TMA_STOREES23_S25_S25_EEEvvEEEEvNT_6ParamsE:
	.zero		2944


//--------------------- SYMBOLS --------------------------

	.type		.nv.reservedSmem.offset0,@object
	.size		.nv.reservedSmem.offset0,0x4
	.type		.nv.reservedSmem.cap,@object
	.size		.nv.reservedSmem.cap,0x4
	.type		__assertfail,@function
